// auto-generated by cutlass_sweep.gemm — config: {"arch": "sm_100", "cluster_m": 2, "cluster_n": 2, "dtype": "fp16", "stages": 0, "tile_k": 64, "tile_m": 128, "tile_n": 64}
#include "cutlass/cutlass.h"
#include "cutlass/gemm/collective/collective_builder.hpp"
#include "cutlass/gemm/device/gemm_universal_adapter.h"
#include "cutlass/gemm/kernel/gemm_universal.hpp"
#include "cutlass/epilogue/collective/collective_builder.hpp"

using ElemA = cutlass::half_t;
using ElemB = cutlass::half_t;
using ElemCD = cutlass::half_t;
using Acc  = float;
using TileShape    = cute::Shape<cute::_128, cute::_64, cute::_64>;
using ClusterShape = cute::Shape<cute::_2, cute::_2, cute::_1>;

using CollectiveEpilogue = typename cutlass::epilogue::collective::CollectiveBuilder<
    cutlass::arch::Sm100, cutlass::arch::OpClassTensorOp,
    TileShape, ClusterShape,
    cutlass::epilogue::collective::EpilogueTileAuto,
    Acc, Acc,
    ElemCD, cutlass::layout::RowMajor, 128 / cutlass::sizeof_bits<ElemCD>::value,
    ElemCD, cutlass::layout::RowMajor, 128 / cutlass::sizeof_bits<ElemCD>::value,
    cutlass::epilogue::collective::EpilogueScheduleAuto
  >::CollectiveOp;

using CollectiveMainloop = typename cutlass::gemm::collective::CollectiveBuilder<
    cutlass::arch::Sm100, cutlass::arch::OpClassTensorOp,
    ElemA, cutlass::layout::RowMajor, 128 / cutlass::sizeof_bits<ElemA>::value,
    ElemB, cutlass::layout::ColumnMajor, 128 / cutlass::sizeof_bits<ElemB>::value,
    Acc,
    TileShape, ClusterShape,
    cutlass::gemm::collective::StageCountAutoCarveout<static_cast<int>(sizeof(typename CollectiveEpilogue::SharedStorage))>,
    cutlass::gemm::collective::KernelScheduleAuto
  >::CollectiveOp;

using GemmKernel = cutlass::gemm::kernel::GemmUniversal<
    cute::Shape<int,int,int,int>,
    CollectiveMainloop,
    CollectiveEpilogue
>;
using Gemm = cutlass::gemm::device::GemmUniversalAdapter<GemmKernel>;

// Force the device kernel symbol into the cubin without needing a host main.
auto* _anchor = &cutlass::device_kernel<GemmKernel>;


// ===== COMPILED SASS (sm_100a) =====

	.target	sm_100a

	.elftype	@"ET_EXEC"


//--------------------- .note.nv.tkinfo           --------------------------
	.section	.note.nv.tkinfo,"",@"SHT_NOTE"
	.sectionflags	@"SHF_NOTE_NV_TKINFO"
	.tkinfo
        /*0018*/ 	.word	0x00000002
        /*0030*/ 	.string	""
        /*0030*/ 	.string	"ptxas"
        /*0030*/ 	.string	"Cuda compilation tools, release 13.0, V13.0.88"
        /*0030*/ 	.string	"Build cuda_13.0.r13.0/compiler.36424714_0"
        /*0030*/ 	.string	"-arch sm_100a -m 64 "



//--------------------- .note.nv.cuinfo           --------------------------
	.section	.note.nv.cuinfo,"",@"SHT_NOTE"
	.sectionflags	@"SHF_NOTE_NV_CUINFO"
        /*0018*/ 	.short	0x0002
        /*001a*/ 	.short	0x0064
        /*001c*/ 	.short	0x0082
	.zero		2


//--------------------- .nv.info                  --------------------------
	.section	.nv.info,"",@"SHT_CUDA_INFO"
	.align	4


	//----- nvinfo : EIATTR_REGCOUNT
	.align		4
        /*0000*/ 	.byte	0x04, 0x2f
        /*0002*/ 	.short	(.L_19 - .L_18)
	.align		4
.L_18:
        /*0004*/ 	.word	index@(_ZN7cutlass13device_kernelINS_4gemm6kernel13GemmUniversalIN4cute5tupleIJiiiiEEENS1_10collective13CollectiveMmaINS1_35MainloopSm100TmaUmmaWarpSpecializedILi17ELi2ELi4ENS5_IJNS4_1CILi2EEESB_NSA_ILi1EEEEEEEENS5_IJNSA_ILi128EEENSA_ILi64EEESG_EEENS_6half_tENS5_IJlSC_lEEESI_SJ_NS4_8TiledMMAINS4_8MMA_AtomIJNS4_26SM100_MMA_F16BF16_2x1SM_SSISI_SI_fLi128ELi64ELNS4_4UMMA5MajorE0ELSO_0ELNSN_7ScaleInE0ELSP_0EEEEEENS4_6LayoutINS5_IJSC_SC_SC_EEENS5_IJNSA_ILi0EEESU_SU_EEEEENS5_IJNS4_10UnderscoreESX_SX_EEEEENS4_28SM100_TMA_2SM_LOAD_MULTICASTENS4_14ComposedLayoutINS4_7SwizzleILi3ELi4ELi3EEENS4_18smem_ptr_flag_bitsILi16EEENSS_INS5_IJNSA_ILi8EEESG_EEENS5_IJSG_SC_EEEEEEEvNS4_8identityENS4_18SM100_TMA_2SM_LOADES1A_vS1B_EENS_8epilogue10collective18CollectiveEpilogueINS1E_23Sm100TmaWarpSpecializedILi3ELi2ELi16ELb1ELb0EEEJNS5_IJSG_SG_SG_EEENS5_IJNSS_ISG_SC_EENSS_INS5_IJNSA_ILi16EEESB_EEENS5_IJSC_NSA_ILi32EEEEEEEEEEESI_SJ_SI_SJ_NS1E_6fusion15FusionCallbacksIS1I_NS1R_17LinearCombinationISI_fSI_fLNS_15FloatRoundStyleE2EEES1J_S1Q_JEEENS4_5SM1004TMEM4LOAD26SM100_TMEM_LOAD_32dp32b16xENS4_13SM90_TMA_LOADENS11_INS12_ILi1ELi4ELi3EEES15_NSS_INS5_IJS16_S1L_EEENS5_IJS1L_SC_EEEEEEENS4_39AutoVectorizingCopyWithAssumedAlignmentILi128EEENS4_14SM90_TMA_STOREES26_S28_S28_EEEvvEEEEvNT_6ParamsE)
        /*0008*/ 	.word	0x00000046


	//----- nvinfo : EIATTR_FRAME_SIZE
	.align		4
.L_19:
        /*000c*/ 	.byte	0x04, 0x11
        /*000e*/ 	.short	(.L_21 - .L_20)
	.align		4
.L_20:
        /*0010*/ 	.word	index@($__internal_2_$__cuda_sm10x_tcgen05_guardrail_trap_unallocated_columns_being_dealloced)
        /*0014*/ 	.word	0x00000000


	//----- nvinfo : EIATTR_FRAME_SIZE
	.align		4
.L_21:
        /*0018*/ 	.byte	0x04, 0x11
        /*001a*/ 	.short	(.L_23 - .L_22)
	.align		4
.L_22:
        /*001c*/ 	.word	index@($__internal_1_$__cuda_sm10x_tcgen05_guardrail_trap_phase_invalid_during_alloc)
        /*0020*/ 	.word	0x00000000


	//----- nvinfo : EIATTR_FRAME_SIZE
	.align		4
.L_23:
        /*0024*/ 	.byte	0x04, 0x11
        /*0026*/ 	.short	(.L_25 - .L_24)
	.align		4
.L_24:
        /*0028*/ 	.word	index@($__internal_0_$__cuda_sm10x_tcgen05_guardrail_trap_col_being_dealloced_not_returned_by_alloc)
        /*002c*/ 	.word	0x00000000


	//----- nvinfo : EIATTR_FRAME_SIZE
	.align		4
.L_25:
        /*0030*/ 	.byte	0x04, 0x11
        /*0032*/ 	.short	(.L_27 - .L_26)
	.align		4
.L_26:
        /*0034*/ 	.word	index@(_ZN7cutlass13device_kernelINS_4gemm6kernel13GemmUniversalIN4cute5tupleIJiiiiEEENS1_10collective13CollectiveMmaINS1_35MainloopSm100TmaUmmaWarpSpecializedILi17ELi2ELi4ENS5_IJNS4_1CILi2EEESB_NSA_ILi1EEEEEEEENS5_IJNSA_ILi128EEENSA_ILi64EEESG_EEENS_6half_tENS5_IJlSC_lEEESI_SJ_NS4_8TiledMMAINS4_8MMA_AtomIJNS4_26SM100_MMA_F16BF16_2x1SM_SSISI_SI_fLi128ELi64ELNS4_4UMMA5MajorE0ELSO_0ELNSN_7ScaleInE0ELSP_0EEEEEENS4_6LayoutINS5_IJSC_SC_SC_EEENS5_IJNSA_ILi0EEESU_SU_EEEEENS5_IJNS4_10UnderscoreESX_SX_EEEEENS4_28SM100_TMA_2SM_LOAD_MULTICASTENS4_14ComposedLayoutINS4_7SwizzleILi3ELi4ELi3EEENS4_18smem_ptr_flag_bitsILi16EEENSS_INS5_IJNSA_ILi8EEESG_EEENS5_IJSG_SC_EEEEEEEvNS4_8identityENS4_18SM100_TMA_2SM_LOADES1A_vS1B_EENS_8epilogue10collective18CollectiveEpilogueINS1E_23Sm100TmaWarpSpecializedILi3ELi2ELi16ELb1ELb0EEEJNS5_IJSG_SG_SG_EEENS5_IJNSS_ISG_SC_EENSS_INS5_IJNSA_ILi16EEESB_EEENS5_IJSC_NSA_ILi32EEEEEEEEEEESI_SJ_SI_SJ_NS1E_6fusion15FusionCallbacksIS1I_NS1R_17LinearCombinationISI_fSI_fLNS_15FloatRoundStyleE2EEES1J_S1Q_JEEENS4_5SM1004TMEM4LOAD26SM100_TMEM_LOAD_32dp32b16xENS4_13SM90_TMA_LOADENS11_INS12_ILi1ELi4ELi3EEES15_NSS_INS5_IJS16_S1L_EEENS5_IJS1L_SC_EEEEEEENS4_39AutoVectorizingCopyWithAssumedAlignmentILi128EEENS4_14SM90_TMA_STOREES26_S28_S28_EEEvvEEEEvNT_6ParamsE)
        /*0038*/ 	.word	0x00000000


	//----- nvinfo : EIATTR_MIN_STACK_SIZE
	.align		4
.L_27:
        /*003c*/ 	.byte	0x04, 0x12
        /*003e*/ 	.short	(.L_29 - .L_28)
	.align		4
.L_28:
        /*0040*/ 	.word	index@(_ZN7cutlass13device_kernelINS_4gemm6kernel13GemmUniversalIN4cute5tupleIJiiiiEEENS1_10collective13CollectiveMmaINS1_35MainloopSm100TmaUmmaWarpSpecializedILi17ELi2ELi4ENS5_IJNS4_1CILi2EEESB_NSA_ILi1EEEEEEEENS5_IJNSA_ILi128EEENSA_ILi64EEESG_EEENS_6half_tENS5_IJlSC_lEEESI_SJ_NS4_8TiledMMAINS4_8MMA_AtomIJNS4_26SM100_MMA_F16BF16_2x1SM_SSISI_SI_fLi128ELi64ELNS4_4UMMA5MajorE0ELSO_0ELNSN_7ScaleInE0ELSP_0EEEEEENS4_6LayoutINS5_IJSC_SC_SC_EEENS5_IJNSA_ILi0EEESU_SU_EEEEENS5_IJNS4_10UnderscoreESX_SX_EEEEENS4_28SM100_TMA_2SM_LOAD_MULTICASTENS4_14ComposedLayoutINS4_7SwizzleILi3ELi4ELi3EEENS4_18smem_ptr_flag_bitsILi16EEENSS_INS5_IJNSA_ILi8EEESG_EEENS5_IJSG_SC_EEEEEEEvNS4_8identityENS4_18SM100_TMA_2SM_LOADES1A_vS1B_EENS_8epilogue10collective18CollectiveEpilogueINS1E_23Sm100TmaWarpSpecializedILi3ELi2ELi16ELb1ELb0EEEJNS5_IJSG_SG_SG_EEENS5_IJNSS_ISG_SC_EENSS_INS5_IJNSA_ILi16EEESB_EEENS5_IJSC_NSA_ILi32EEEEEEEEEEESI_SJ_SI_SJ_NS1E_6fusion15FusionCallbacksIS1I_NS1R_17LinearCombinationISI_fSI_fLNS_15FloatRoundStyleE2EEES1J_S1Q_JEEENS4_5SM1004TMEM4LOAD26SM100_TMEM_LOAD_32dp32b16xENS4_13SM90_TMA_LOADENS11_INS12_ILi1ELi4ELi3EEES15_NSS_INS5_IJS16_S1L_EEENS5_IJS1L_SC_EEEEEEENS4_39AutoVectorizingCopyWithAssumedAlignmentILi128EEENS4_14SM90_TMA_STOREES26_S28_S28_EEEvvEEEEvNT_6ParamsE)
        /*0044*/ 	.word	0x00000000
.L_29:


//--------------------- .nv.compat                --------------------------
	.section	.nv.compat,"",@"SHT_CUDA_COMPAT_INFO"
	.align	4
        /*0000*/ 	.byte	0x02, 0x09, 0x01, 0x00, 0x02, 0x02, 0x02, 0x00, 0x02, 0x05, 0x05, 0x00, 0x03, 0x07, 0x01, 0x01
        /*0010*/ 	.byte	0x02, 0x03, 0x01, 0x00, 0x02, 0x06, 0x01, 0x00, 0x04, 0x0b, 0x08, 0x00, 0x09, 0x00, 0x00, 0x00
        /*0020*/ 	.byte	0x00, 0x00, 0x00, 0x00


//--------------------- .nv.info._ZN7cutlass13device_kernelINS_4gemm6kernel13GemmUniversalIN4cute5tupleIJiiiiEEENS1_10collective13CollectiveMmaINS1_35MainloopSm100TmaUmmaWarpSpecializedILi17ELi2ELi4ENS5_IJNS4_1CILi2EEESB_NSA_ILi1EEEEEEEENS5_IJNSA_ILi128EEENSA_ILi64EEESG_EEENS_6half_tENS5_IJlSC_lEEESI_SJ_NS4_8TiledMMAINS4_8MMA_AtomIJNS4_26SM100_MMA_F16BF16_2x1SM_SSISI_SI_fLi128ELi64ELNS4_4UMMA5MajorE0ELSO_0ELNSN_7ScaleInE0ELSP_0EEEEEENS4_6LayoutINS5_IJSC_SC_SC_EEENS5_IJNSA_ILi0EEESU_SU_EEEEENS5_IJNS4_10UnderscoreESX_SX_EEEEENS4_28SM100_TMA_2SM_LOAD_MULTICASTENS4_14ComposedLayoutINS4_7SwizzleILi3ELi4ELi3EEENS4_18smem_ptr_flag_bitsILi16EEENSS_INS5_IJNSA_ILi8EEESG_EEENS5_IJSG_SC_EEEEEEEvNS4_8identityENS4_18SM100_TMA_2SM_LOADES1A_vS1B_EENS_8epilogue10collective18CollectiveEpilogueINS1E_23Sm100TmaWarpSpecializedILi3ELi2ELi16ELb1ELb0EEEJNS5_IJSG_SG_SG_EEENS5_IJNSS_ISG_SC_EENSS_INS5_IJNSA_ILi16EEESB_EEENS5_IJSC_NSA_ILi32EEEEEEEEEEESI_SJ_SI_SJ_NS1E_6fusion15FusionCallbacksIS1I_NS1R_17LinearCombinationISI_fSI_fLNS_15FloatRoundStyleE2EEES1J_S1Q_JEEENS4_5SM1004TMEM4LOAD26SM100_TMEM_LOAD_32dp32b16xENS4_13SM90_TMA_LOADENS11_INS12_ILi1ELi4ELi3EEES15_NSS_INS5_IJS16_S1L_EEENS5_IJS1L_SC_EEEEEEENS4_39AutoVectorizingCopyWithAssumedAlignmentILi128EEENS4_14SM90_TMA_STOREES26_S28_S28_EEEvvEEEEvNT_6ParamsE --------------------------
	.section	.nv.info._ZN7cutlass13device_kernelINS_4gemm6kernel13GemmUniversalIN4cute5tupleIJiiiiEEENS1_10collective13CollectiveMmaINS1_35MainloopSm100TmaUmmaWarpSpecializedILi17ELi2ELi4ENS5_IJNS4_1CILi2EEESB_NSA_ILi1EEEEEEEENS5_IJNSA_ILi128EEENSA_ILi64EEESG_EEENS_6half_tENS5_IJlSC_lEEESI_SJ_NS4_8TiledMMAINS4_8MMA_AtomIJNS4_26SM100_MMA_F16BF16_2x1SM_SSISI_SI_fLi128ELi64ELNS4_4UMMA5MajorE0ELSO_0ELNSN_7ScaleInE0ELSP_0EEEEEENS4_6LayoutINS5_IJSC_SC_SC_EEENS5_IJNSA_ILi0EEESU_SU_EEEEENS5_IJNS4_10UnderscoreESX_SX_EEEEENS4_28SM100_TMA_2SM_LOAD_MULTICASTENS4_14ComposedLayoutINS4_7SwizzleILi3ELi4ELi3EEENS4_18smem_ptr_flag_bitsILi16EEENSS_INS5_IJNSA_ILi8EEESG_EEENS5_IJSG_SC_EEEEEEEvNS4_8identityENS4_18SM100_TMA_2SM_LOADES1A_vS1B_EENS_8epilogue10collective18CollectiveEpilogueINS1E_23Sm100TmaWarpSpecializedILi3ELi2ELi16ELb1ELb0EEEJNS5_IJSG_SG_SG_EEENS5_IJNSS_ISG_SC_EENSS_INS5_IJNSA_ILi16EEESB_EEENS5_IJSC_NSA_ILi32EEEEEEEEEEESI_SJ_SI_SJ_NS1E_6fusion15FusionCallbacksIS1I_NS1R_17LinearCombinationISI_fSI_fLNS_15FloatRoundStyleE2EEES1J_S1Q_JEEENS4_5SM1004TMEM4LOAD26SM100_TMEM_LOAD_32dp32b16xENS4_13SM90_TMA_LOADENS11_INS12_ILi1ELi4ELi3EEES15_NSS_INS5_IJS16_S1L_EEENS5_IJS1L_SC_EEEEEEENS4_39AutoVectorizingCopyWithAssumedAlignmentILi128EEENS4_14SM90_TMA_STOREES26_S28_S28_EEEvvEEEEvNT_6ParamsE,"",@"SHT_CUDA_INFO"
	.sectionflags	@""
	.align	4


	//----- nvinfo : EIATTR_CUDA_API_VERSION
	.align		4
        /*0000*/ 	.byte	0x04, 0x37
        /*0002*/ 	.short	(.L_31 - .L_30)
.L_30:
        /*0004*/ 	.word	0x00000082


	//----- nvinfo : EIATTR_KPARAM_INFO
	.align		4
.L_31:
        /*0008*/ 	.byte	0x04, 0x17
        /*000a*/ 	.short	(.L_33 - .L_32)
.L_32:
        /*000c*/ 	.word	0x00000000
        /*0010*/ 	.short	0x0000
        /*0012*/ 	.short	0x0000
        /*0014*/ 	.byte	0x00, 0xf0, 0x01, 0x20


	//----- nvinfo : EIATTR_AT_ENTRY_FRAGMENTS
	.align		4
.L_33:
        /*0018*/ 	.byte	0x04, 0x4f
        /*001a*/ 	.short	(.L_35 - .L_34)


	//   ....[0]....
.L_34:
        /*001c*/ 	.word	0x00000007


	//----- nvinfo : EIATTR_RESERVED_SMEM_USED
	.align		4
.L_35:
        /*0020*/ 	.byte	0x01, 0x41
	.zero		2


	//----- nvinfo : EIATTR_SPARSE_MMA_MASK
	.align		4
        /*0024*/ 	.byte	0x03, 0x50
        /*0026*/ 	.short	0x0000


	//----- nvinfo : EIATTR_TCGEN05_2CTA_USED
	.align		4
        /*0028*/ 	.byte	0x01, 0x52
	.zero		2


	//----- nvinfo : EIATTR_MAXREG_COUNT
	.align		4
        /*002c*/ 	.byte	0x03, 0x1b
        /*002e*/ 	.short	0x00ff


	//----- nvinfo : EIATTR_NUM_BARRIERS
	.align		4
        /*0030*/ 	.byte	0x02, 0x4c
        /*0032*/ 	.byte	0x07
	.zero		1


	//----- nvinfo : EIATTR_EXTERNS
	.align		4
        /*0034*/ 	.byte	0x04, 0x0f
        /*0036*/ 	.short	(.L_37 - .L_36)


	//   ....[0]....
	.align		4
.L_36:
        /*0038*/ 	.word	index@(__assertfail)


	//----- nvinfo : EIATTR_MERCURY_ISA_VERSION
	.align		4
.L_37:
        /*003c*/ 	.byte	0x03, 0x5f
        /*003e*/ 	.short	0x0101


	//----- nvinfo : EIATTR_INT_WARP_WIDE_INSTR_OFFSETS
	.align		4
        /*0040*/ 	.byte	0x04, 0x31
        /*0042*/ 	.short	(.L_39 - .L_38)


	//   ....[0]....
.L_38:
        /*0044*/ 	.word	0x00000f90


	//   ....[1]....
        /*0048*/ 	.word	0x00001040


	//   ....[2]....
        /*004c*/ 	.word	0x00004cb0


	//   ....[3]....
        /*0050*/ 	.word	0x00004ce0


	//   ....[4]....
        /*0054*/ 	.word	0x00004d00


	//   ....[5]....
        /*0058*/ 	.word	0x000058c0


	//   ....[6]....
        /*005c*/ 	.word	0x00005980


	//   ....[7]....
        /*0060*/ 	.word	0x000059f0


	//   ....[8]....
        /*0064*/ 	.word	0x00005b20


	//   ....[9]....
        /*0068*/ 	.word	0x00005c30


	//   ....[10]....
        /*006c*/ 	.word	0x00005c70


	//----- nvinfo : EIATTR_COOP_GROUP_MASK_REGIDS
	.align		4
.L_39:
        /*0070*/ 	.byte	0x04, 0x29
        /*0072*/ 	.short	(.L_41 - .L_40)


	//   ....[0]....
.L_40:
        /*0074*/ 	.word	0xffffffff


	//   ....[1]....
        /*0078*/ 	.word	0xffffffff


	//   ....[2]....
        /*007c*/ 	.word	0xffffffff


	//   ....[3]....
        /*0080*/ 	.word	0xffffffff


	//   ....[4]....
        /*0084*/ 	.word	0xffffffff


	//   ....[5]....
        /*0088*/ 	.word	0xffffffff


	//   ....[6]....
        /*008c*/ 	.word	0xffffffff


	//   ....[7]....
        /*0090*/ 	.word	0xffffffff


	//   ....[8]....
        /*0094*/ 	.word	0xffffffff


	//   ....[9]....
        /*0098*/ 	.word	0xffffffff


	//   ....[10]....
        /*009c*/ 	.word	0xffffffff


	//   ....[11]....
        /*00a0*/ 	.word	0xffffffff


	//   ....[12]....
        /*00a4*/ 	.word	0xffffffff


	//   ....[13]....
        /*00a8*/ 	.word	0xffffffff


	//----- nvinfo : EIATTR_COOP_GROUP_INSTR_OFFSETS
	.align		4
.L_41:
        /*00ac*/ 	.byte	0x04, 0x28
        /*00ae*/ 	.short	(.L_43 - .L_42)


	//   ....[0]....
.L_42:
        /*00b0*/ 	.word	0x000000b0


	//   ....[1]....
        /*00b4*/ 	.word	0x00000520


	//   ....[2]....
        /*00b8*/ 	.word	0x000008c0


	//   ....[3]....
        /*00bc*/ 	.word	0x00000a40


	//   ....[4]....
        /*00c0*/ 	.word	0x00000b40


	//   ....[5]....
        /*00c4*/ 	.word	0x00000cb0


	//   ....[6]....
        /*00c8*/ 	.word	0x00000e50


	//   ....[7]....
        /*00cc*/ 	.word	0x000010b0


	//   ....[8]....
        /*00d0*/ 	.word	0x00002450


	//   ....[9]....
        /*00d4*/ 	.word	0x00003a90


	//   ....[10]....
        /*00d8*/ 	.word	0x00003f60


	//   ....[11]....
        /*00dc*/ 	.word	0x00003f90


	//   ....[12]....
        /*00e0*/ 	.word	0x00004bb0


	//   ....[13]....
        /*00e4*/ 	.word	0x00004dc0


	//----- nvinfo : EIATTR_VRC_CTA_INIT_COUNT
	.align		4
.L_43:
        /*00e8*/ 	.byte	0x02, 0x4a
        /*00ea*/ 	.byte	0x80
	.zero		1


	//----- nvinfo : EIATTR_SYSCALL_OFFSETS
	.align		4
        /*00ec*/ 	.byte	0x04, 0x46
        /*00ee*/ 	.short	(.L_45 - .L_44)


	//   ....[0]....
.L_44:
        /*00f0*/ 	.word	0x00006950


	//   ....[1]....
        /*00f4*/ 	.word	0x00006a40


	//   ....[2]....
        /*00f8*/ 	.word	0x00007260


	//   ....[3]....
        /*00fc*/ 	.word	0x00007bf0


	//----- nvinfo : EIATTR_MBARRIER_INSTR_OFFSETS
	.align		4
.L_45:
        /*0100*/ 	.byte	0x04, 0x39
        /*0102*/ 	.short	(.L_47 - .L_46)


	//   ....[0]....
.L_46:
        /*0104*/ 	.word	0x00000680
        /*0108*/ 	.word	0x000000ff
        /*010c*/ 	.word	0x00000000
        /*0110*/ 	.short	0x0100
        /*0112*/ 	.byte	0x04
	.zero		1


	//   ....[1]....
        /*0114*/ 	.word	0x00000690
        /*0118*/ 	.word	0x000000ff
        /*011c*/ 	.word	0x00000088
        /*0120*/ 	.short	0x0100
        /*0122*/ 	.byte	0x04
	.zero		1


	//   ....[2]....
        /*0124*/ 	.word	0x000006a0
        /*0128*/ 	.word	0x000000ff
        /*012c*/ 	.word	0x00000008
        /*0130*/ 	.short	0x0100
        /*0132*/ 	.byte	0x04
	.zero		1


	//   ....[3]....
        /*0134*/ 	.word	0x000006b0
        /*0138*/ 	.word	0x000000ff
        /*013c*/ 	.word	0x00000090
        /*0140*/ 	.short	0x0100
        /*0142*/ 	.byte	0x04
	.zero		1


	//   ....[4]....
        /*0144*/ 	.word	0x000006c0
        /*0148*/ 	.word	0x000000ff
        /*014c*/ 	.word	0x00000010
        /*0150*/ 	.short	0x0100
        /*0152*/ 	.byte	0x04
	.zero		1


	//   ....[5]....
        /*0154*/ 	.word	0x000006d0
        /*0158*/ 	.word	0x000000ff
        /*015c*/ 	.word	0x00000098
        /*0160*/ 	.short	0x0100
        /*0162*/ 	.byte	0x04
	.zero		1


	//   ....[6]....
        /*0164*/ 	.word	0x000006e0
        /*0168*/ 	.word	0x000000ff
        /*016c*/ 	.word	0x00000018
        /*0170*/ 	.short	0x0100
        /*0172*/ 	.byte	0x04
	.zero		1


	//   ....[7]....
        /*0174*/ 	.word	0x000006f0
        /*0178*/ 	.word	0x000000ff
        /*017c*/ 	.word	0x000000a0
        /*0180*/ 	.short	0x0100
        /*0182*/ 	.byte	0x04
	.zero		1


	//   ....[8]....
        /*0184*/ 	.word	0x00000700
        /*0188*/ 	.word	0x000000ff
        /*018c*/ 	.word	0x00000020
        /*0190*/ 	.short	0x0100
        /*0192*/ 	.byte	0x04
	.zero		1


	//   ....[9]....
        /*0194*/ 	.word	0x00000710
        /*0198*/ 	.word	0x000000ff
        /*019c*/ 	.word	0x000000a8
        /*01a0*/ 	.short	0x0100
        /*01a2*/ 	.byte	0x04
	.zero		1


	//   ....[10]....
        /*01a4*/ 	.word	0x00000720
        /*01a8*/ 	.word	0x000000ff
        /*01ac*/ 	.word	0x00000028
        /*01b0*/ 	.short	0x0100
        /*01b2*/ 	.byte	0x04
	.zero		1


	//   ....[11]....
        /*01b4*/ 	.word	0x00000730
        /*01b8*/ 	.word	0x000000ff
        /*01bc*/ 	.word	0x000000b0
        /*01c0*/ 	.short	0x0100
        /*01c2*/ 	.byte	0x04
	.zero		1


	//   ....[12]....
        /*01c4*/ 	.word	0x00000740
        /*01c8*/ 	.word	0x000000ff
        /*01cc*/ 	.word	0x00000030
        /*01d0*/ 	.short	0x0100
        /*01d2*/ 	.byte	0x04
	.zero		1


	//   ....[13]....
        /*01d4*/ 	.word	0x00000750
        /*01d8*/ 	.word	0x000000ff
        /*01dc*/ 	.word	0x000000b8
        /*01e0*/ 	.short	0x0100
        /*01e2*/ 	.byte	0x04
	.zero		1


	//   ....[14]....
        /*01e4*/ 	.word	0x00000760
        /*01e8*/ 	.word	0x000000ff
        /*01ec*/ 	.word	0x00000038
        /*01f0*/ 	.short	0x0100
        /*01f2*/ 	.byte	0x04
	.zero		1


	//   ....[15]....
        /*01f4*/ 	.word	0x00000770
        /*01f8*/ 	.word	0x000000ff
        /*01fc*/ 	.word	0x000000c0
        /*0200*/ 	.short	0x0100
        /*0202*/ 	.byte	0x04
	.zero		1


	//   ....[16]....
        /*0204*/ 	.word	0x00000780
        /*0208*/ 	.word	0x000000ff
        /*020c*/ 	.word	0x00000040
        /*0210*/ 	.short	0x0100
        /*0212*/ 	.byte	0x04
	.zero		1


	//   ....[17]....
        /*0214*/ 	.word	0x00000790
        /*0218*/ 	.word	0x000000ff
        /*021c*/ 	.word	0x000000c8
        /*0220*/ 	.short	0x0100
        /*0222*/ 	.byte	0x04
	.zero		1


	//   ....[18]....
        /*0224*/ 	.word	0x000007a0
        /*0228*/ 	.word	0x000000ff
        /*022c*/ 	.word	0x00000048
        /*0230*/ 	.short	0x0100
        /*0232*/ 	.byte	0x04
	.zero		1


	//   ....[19]....
        /*0234*/ 	.word	0x000007b0
        /*0238*/ 	.word	0x000000ff
        /*023c*/ 	.word	0x000000d0
        /*0240*/ 	.short	0x0100
        /*0242*/ 	.byte	0x04
	.zero		1


	//   ....[20]....
        /*0244*/ 	.word	0x000007c0
        /*0248*/ 	.word	0x000000ff
        /*024c*/ 	.word	0x00000050
        /*0250*/ 	.short	0x0100
        /*0252*/ 	.byte	0x04
	.zero		1


	//   ....[21]....
        /*0254*/ 	.word	0x000007d0
        /*0258*/ 	.word	0x000000ff
        /*025c*/ 	.word	0x000000d8
        /*0260*/ 	.short	0x0100
        /*0262*/ 	.byte	0x04
	.zero		1


	//   ....[22]....
        /*0264*/ 	.word	0x000007e0
        /*0268*/ 	.word	0x000000ff
        /*026c*/ 	.word	0x00000058
        /*0270*/ 	.short	0x0100
        /*0272*/ 	.byte	0x04
	.zero		1


	//   ....[23]....
        /*0274*/ 	.word	0x000007f0
        /*0278*/ 	.word	0x000000ff
        /*027c*/ 	.word	0x000000e0
        /*0280*/ 	.short	0x0100
        /*0282*/ 	.byte	0x04
	.zero		1


	//   ....[24]....
        /*0284*/ 	.word	0x00000800
        /*0288*/ 	.word	0x000000ff
        /*028c*/ 	.word	0x00000060
        /*0290*/ 	.short	0x0100
        /*0292*/ 	.byte	0x04
	.zero		1


	//   ....[25]....
        /*0294*/ 	.word	0x00000810
        /*0298*/ 	.word	0x000000ff
        /*029c*/ 	.word	0x000000e8
        /*02a0*/ 	.short	0x0100
        /*02a2*/ 	.byte	0x04
	.zero		1


	//   ....[26]....
        /*02a4*/ 	.word	0x00000820
        /*02a8*/ 	.word	0x000000ff
        /*02ac*/ 	.word	0x00000068
        /*02b0*/ 	.short	0x0100
        /*02b2*/ 	.byte	0x04
	.zero		1


	//   ....[27]....
        /*02b4*/ 	.word	0x00000830
        /*02b8*/ 	.word	0x000000ff
        /*02bc*/ 	.word	0x000000f0
        /*02c0*/ 	.short	0x0100
        /*02c2*/ 	.byte	0x04
	.zero		1


	//   ....[28]....
        /*02c4*/ 	.word	0x00000840
        /*02c8*/ 	.word	0x000000ff
        /*02cc*/ 	.word	0x00000070
        /*02d0*/ 	.short	0x0100
        /*02d2*/ 	.byte	0x04
	.zero		1


	//   ....[29]....
        /*02d4*/ 	.word	0x00000850
        /*02d8*/ 	.word	0x000000ff
        /*02dc*/ 	.word	0x000000f8
        /*02e0*/ 	.short	0x0100
        /*02e2*/ 	.byte	0x04
	.zero		1


	//   ....[30]....
        /*02e4*/ 	.word	0x00000860
        /*02e8*/ 	.word	0x000000ff
        /*02ec*/ 	.word	0x00000078
        /*02f0*/ 	.short	0x0100
        /*02f2*/ 	.byte	0x04
	.zero		1


	//   ....[31]....
        /*02f4*/ 	.word	0x00000870
        /*02f8*/ 	.word	0x000000ff
        /*02fc*/ 	.word	0x00000100
        /*0300*/ 	.short	0x0100
        /*0302*/ 	.byte	0x04
	.zero		1


	//   ....[32]....
        /*0304*/ 	.word	0x00000880
        /*0308*/ 	.word	0x000000ff
        /*030c*/ 	.word	0x00000080
        /*0310*/ 	.short	0x0100
        /*0312*/ 	.byte	0x04
	.zero		1


	//   ....[33]....
        /*0314*/ 	.word	0x00000890
        /*0318*/ 	.word	0x000000ff
        /*031c*/ 	.word	0x00000108
        /*0320*/ 	.short	0x0100
        /*0322*/ 	.byte	0x04
	.zero		1


	//   ....[34]....
        /*0324*/ 	.word	0x000009d0
        /*0328*/ 	.word	0x000000ff
        /*032c*/ 	.word	0x00000110
        /*0330*/ 	.short	0x0100
        /*0332*/ 	.byte	0x04
	.zero		1


	//   ....[35]....
        /*0334*/ 	.word	0x000009e0
        /*0338*/ 	.word	0x000000ff
        /*033c*/ 	.word	0x00000128
        /*0340*/ 	.short	0x0100
        /*0342*/ 	.byte	0x04
	.zero		1


	//   ....[36]....
        /*0344*/ 	.word	0x000009f0
        /*0348*/ 	.word	0x000000ff
        /*034c*/ 	.word	0x00000118
        /*0350*/ 	.short	0x0100
        /*0352*/ 	.byte	0x04
	.zero		1


	//   ....[37]....
        /*0354*/ 	.word	0x00000a00
        /*0358*/ 	.word	0x000000ff
        /*035c*/ 	.word	0x00000130
        /*0360*/ 	.short	0x0100
        /*0362*/ 	.byte	0x04
	.zero		1


	//   ....[38]....
        /*0364*/ 	.word	0x00000a10
        /*0368*/ 	.word	0x000000ff
        /*036c*/ 	.word	0x00000120
        /*0370*/ 	.short	0x0100
        /*0372*/ 	.byte	0x04
	.zero		1


	//   ....[39]....
        /*0374*/ 	.word	0x00000a20
        /*0378*/ 	.word	0x000000ff
        /*037c*/ 	.word	0x00000138
        /*0380*/ 	.short	0x0100
        /*0382*/ 	.byte	0x04
	.zero		1


	//   ....[40]....
        /*0384*/ 	.word	0x00000b10
        /*0388*/ 	.word	0x000000ff
        /*038c*/ 	.word	0x00000140
        /*0390*/ 	.short	0x0100
        /*0392*/ 	.byte	0x06
	.zero		1


	//   ....[41]....
        /*0394*/ 	.word	0x00000b20
        /*0398*/ 	.word	0x000000ff
        /*039c*/ 	.word	0x00000148
        /*03a0*/ 	.short	0x0100
        /*03a2*/ 	.byte	0x06
	.zero		1


	//   ....[42]....
        /*03a4*/ 	.word	0x00000c60
        /*03a8*/ 	.word	0x000000ff
        /*03ac*/ 	.word	0x00000150
        /*03b0*/ 	.short	0x0100
        /*03b2*/ 	.byte	0x06
	.zero		1


	//   ....[43]....
        /*03b4*/ 	.word	0x00000c70
        /*03b8*/ 	.word	0x000000ff
        /*03bc*/ 	.word	0x00000160
        /*03c0*/ 	.short	0x0100
        /*03c2*/ 	.byte	0x06
	.zero		1


	//   ....[44]....
        /*03c4*/ 	.word	0x00000c80
        /*03c8*/ 	.word	0x000000ff
        /*03cc*/ 	.word	0x00000158
        /*03d0*/ 	.short	0x0100
        /*03d2*/ 	.byte	0x06
	.zero		1


	//   ....[45]....
        /*03d4*/ 	.word	0x00000c90
        /*03d8*/ 	.word	0x000000ff
        /*03dc*/ 	.word	0x00000168
        /*03e0*/ 	.short	0x0100
        /*03e2*/ 	.byte	0x06
	.zero		1


	//   ....[46]....
        /*03e4*/ 	.word	0x00000dc0
        /*03e8*/ 	.word	0x000000ff
        /*03ec*/ 	.word	0x00000170
        /*03f0*/ 	.short	0x0100
        /*03f2*/ 	.byte	0x04
	.zero		1


	//   ....[47]....
        /*03f4*/ 	.word	0x00000dd0
        /*03f8*/ 	.word	0x000000ff
        /*03fc*/ 	.word	0x00000190
        /*0400*/ 	.short	0x0100
        /*0402*/ 	.byte	0x04
	.zero		1


	//   ....[48]....
        /*0404*/ 	.word	0x00000de0
        /*0408*/ 	.word	0x000000ff
        /*040c*/ 	.word	0x00000178
        /*0410*/ 	.short	0x0100
        /*0412*/ 	.byte	0x04
	.zero		1


	//   ....[49]....
        /*0414*/ 	.word	0x00000df0
        /*0418*/ 	.word	0x000000ff
        /*041c*/ 	.word	0x00000198
        /*0420*/ 	.short	0x0100
        /*0422*/ 	.byte	0x04
	.zero		1


	//   ....[50]....
        /*0424*/ 	.word	0x00000e00
        /*0428*/ 	.word	0x000000ff
        /*042c*/ 	.word	0x00000180
        /*0430*/ 	.short	0x0100
        /*0432*/ 	.byte	0x04
	.zero		1


	//   ....[51]....
        /*0434*/ 	.word	0x00000e10
        /*0438*/ 	.word	0x000000ff
        /*043c*/ 	.word	0x000001a0
        /*0440*/ 	.short	0x0100
        /*0442*/ 	.byte	0x04
	.zero		1


	//   ....[52]....
        /*0444*/ 	.word	0x00000e20
        /*0448*/ 	.word	0x000000ff
        /*044c*/ 	.word	0x00000188
        /*0450*/ 	.short	0x0100
        /*0452*/ 	.byte	0x04
	.zero		1


	//   ....[53]....
        /*0454*/ 	.word	0x00000e30
        /*0458*/ 	.word	0x000000ff
        /*045c*/ 	.word	0x000001a8
        /*0460*/ 	.short	0x0100
        /*0462*/ 	.byte	0x04
	.zero		1


	//   ....[54]....
        /*0464*/ 	.word	0x00000f30
        /*0468*/ 	.word	0x000000ff
        /*046c*/ 	.word	0x000001b0
        /*0470*/ 	.short	0x0100
        /*0472*/ 	.byte	0x04
	.zero		1


	//   ....[55]....
        /*0474*/ 	.word	0x00000f40
        /*0478*/ 	.word	0x000000ff
        /*047c*/ 	.word	0x000001c0
        /*0480*/ 	.short	0x0100
        /*0482*/ 	.byte	0x04
	.zero		1


	//   ....[56]....
        /*0484*/ 	.word	0x00000f50
        /*0488*/ 	.word	0x000000ff
        /*048c*/ 	.word	0x000001b8
        /*0490*/ 	.short	0x0100
        /*0492*/ 	.byte	0x04
	.zero		1


	//   ....[57]....
        /*0494*/ 	.word	0x00000f60
        /*0498*/ 	.word	0x000000ff
        /*049c*/ 	.word	0x000001c8
        /*04a0*/ 	.short	0x0100
        /*04a2*/ 	.byte	0x04
	.zero		1


	//   ....[58]....
        /*04a4*/ 	.word	0x00001060
        /*04a8*/ 	.word	0x000000ff
        /*04ac*/ 	.word	0x000001d0
        /*04b0*/ 	.short	0x0100
        /*04b2*/ 	.byte	0x06
	.zero		1


	//   ....[59]....
        /*04b4*/ 	.word	0x00001c90
        /*04b8*/ 	.word	0x00000000
        /*04bc*/ 	.word	0x000001c0
        /*04c0*/ 	.short	0x010a
        /*04c2*/ 	.byte	0xff
	.zero		1


	//   ....[60]....
        /*04c4*/ 	.word	0x00001cc0
        /*04c8*/ 	.word	0x00000000
        /*04cc*/ 	.word	0x000001b0
        /*04d0*/ 	.short	0x0101
        /*04d2*/ 	.byte	0xff
	.zero		1


	//   ....[61]....
        /*04d4*/ 	.word	0x00001d60
        /*04d8*/ 	.word	0x000000ff
        /*04dc*/ 	.word	0x00000088
        /*04e0*/ 	.short	0x010a
        /*04e2*/ 	.byte	0x04
	.zero		1


	//   ....[62]....
        /*04e4*/ 	.word	0x00001e30
        /*04e8*/ 	.word	0x000000ff
        /*04ec*/ 	.word	0x00000088
        /*04f0*/ 	.short	0x010a
        /*04f2*/ 	.byte	0x21
	.zero		1


	//   ....[63]....
        /*04f4*/ 	.word	0x00001fe0
        /*04f8*/ 	.word	0x000000ff
        /*04fc*/ 	.word	0x00000088
        /*0500*/ 	.short	0x010a
        /*0502*/ 	.byte	0x05
	.zero		1


	//   ....[64]....
        /*0504*/ 	.word	0x00002100
        /*0508*/ 	.word	0x000000ff
        /*050c*/ 	.word	0x00000148
        /*0510*/ 	.short	0x0101
        /*0512*/ 	.byte	0x0d
	.zero		1


	//   ....[65]....
        /*0514*/ 	.word	0x00002120
        /*0518*/ 	.word	0x000000ff
        /*051c*/ 	.word	0x00000088
        /*0520*/ 	.short	0x010a
        /*0522*/ 	.byte	0x04
	.zero		1


	//   ....[66]....
        /*0524*/ 	.word	0x000021a0
        /*0528*/ 	.word	0x000000ff
        /*052c*/ 	.word	0x00000088
        /*0530*/ 	.short	0x010a
        /*0532*/ 	.byte	0x11
	.zero		1


	//   ....[67]....
        /*0534*/ 	.word	0x00002340
        /*0538*/ 	.word	0x000000ff
        /*053c*/ 	.word	0x00000088
        /*0540*/ 	.short	0x010a
        /*0542*/ 	.byte	0x05
	.zero		1


	//   ....[68]....
        /*0544*/ 	.word	0x00002480
        /*0548*/ 	.word	0x00000003
        /*054c*/ 	.word	0x00000150
        /*0550*/ 	.short	0x010a
        /*0552*/ 	.byte	0xff
	.zero		1


	//   ....[69]....
        /*0554*/ 	.word	0x000025d0
        /*0558*/ 	.word	0x00000000
        /*055c*/ 	.word	0x00000000
        /*0560*/ 	.short	0x0101
        /*0562*/ 	.byte	0xff
	.zero		1


	//   ....[70]....
        /*0564*/ 	.word	0x00002b90
        /*0568*/ 	.word	0x000000ff
        /*056c*/ 	.word	0x00000000
        /*0570*/ 	.short	0x010a
        /*0572*/ 	.byte	0x04
	.zero		1


	//   ....[71]....
        /*0574*/ 	.word	0x00002c20
        /*0578*/ 	.word	0x000000ff
        /*057c*/ 	.word	0x00000000
        /*0580*/ 	.short	0x010a
        /*0582*/ 	.byte	0x05
	.zero		1


	//   ....[72]....
        /*0584*/ 	.word	0x00002cb0
        /*0588*/ 	.word	0x000000ff
        /*058c*/ 	.word	0x00000000
        /*0590*/ 	.short	0x010a
        /*0592*/ 	.byte	0x05
	.zero		1


	//   ....[73]....
        /*0594*/ 	.word	0x00002d40
        /*0598*/ 	.word	0x000000ff
        /*059c*/ 	.word	0x00000000
        /*05a0*/ 	.short	0x010a
        /*05a2*/ 	.byte	0x05
	.zero		1


	//   ....[74]....
        /*05a4*/ 	.word	0x00002dd0
        /*05a8*/ 	.word	0x000000ff
        /*05ac*/ 	.word	0x00000000
        /*05b0*/ 	.short	0x010a
        /*05b2*/ 	.byte	0x05
	.zero		1


	//   ....[75]....
        /*05b4*/ 	.word	0x00002e60
        /*05b8*/ 	.word	0x000000ff
        /*05bc*/ 	.word	0x00000000
        /*05c0*/ 	.short	0x010a
        /*05c2*/ 	.byte	0x05
	.zero		1


	//   ....[76]....
        /*05c4*/ 	.word	0x00002ef0
        /*05c8*/ 	.word	0x000000ff
        /*05cc*/ 	.word	0x00000000
        /*05d0*/ 	.short	0x010a
        /*05d2*/ 	.byte	0x05
	.zero		1


	//   ....[77]....
        /*05d4*/ 	.word	0x00002f80
        /*05d8*/ 	.word	0x000000ff
        /*05dc*/ 	.word	0x00000000
        /*05e0*/ 	.short	0x010a
        /*05e2*/ 	.byte	0x05
	.zero		1


	//   ....[78]....
        /*05e4*/ 	.word	0x00003010
        /*05e8*/ 	.word	0x000000ff
        /*05ec*/ 	.word	0x00000000
        /*05f0*/ 	.short	0x010a
        /*05f2*/ 	.byte	0x05
	.zero		1


	//   ....[79]....
        /*05f4*/ 	.word	0x000030a0
        /*05f8*/ 	.word	0x000000ff
        /*05fc*/ 	.word	0x00000000
        /*0600*/ 	.short	0x010a
        /*0602*/ 	.byte	0x05
	.zero		1


	//   ....[80]....
        /*0604*/ 	.word	0x00003130
        /*0608*/ 	.word	0x000000ff
        /*060c*/ 	.word	0x00000000
        /*0610*/ 	.short	0x010a
        /*0612*/ 	.byte	0x05
	.zero		1


	//   ....[81]....
        /*0614*/ 	.word	0x000031c0
        /*0618*/ 	.word	0x000000ff
        /*061c*/ 	.word	0x00000000
        /*0620*/ 	.short	0x010a
        /*0622*/ 	.byte	0x05
	.zero		1


	//   ....[82]....
        /*0624*/ 	.word	0x00003250
        /*0628*/ 	.word	0x000000ff
        /*062c*/ 	.word	0x00000000
        /*0630*/ 	.short	0x010a
        /*0632*/ 	.byte	0x05
	.zero		1


	//   ....[83]....
        /*0634*/ 	.word	0x000032e0
        /*0638*/ 	.word	0x000000ff
        /*063c*/ 	.word	0x00000000
        /*0640*/ 	.short	0x010a
        /*0642*/ 	.byte	0x05
	.zero		1


	//   ....[84]....
        /*0644*/ 	.word	0x00003370
        /*0648*/ 	.word	0x000000ff
        /*064c*/ 	.word	0x00000000
        /*0650*/ 	.short	0x010a
        /*0652*/ 	.byte	0x05
	.zero		1


	//   ....[85]....
        /*0654*/ 	.word	0x00003400
        /*0658*/ 	.word	0x000000ff
        /*065c*/ 	.word	0x00000000
        /*0660*/ 	.short	0x010a
        /*0662*/ 	.byte	0x05
	.zero		1


	//   ....[86]....
        /*0664*/ 	.word	0x000034a0
        /*0668*/ 	.word	0x00000000
        /*066c*/ 	.word	0x00000000
        /*0670*/ 	.short	0x010a
        /*0672*/ 	.byte	0xff
	.zero		1


	//   ....[87]....
        /*0674*/ 	.word	0x000035e0
        /*0678*/ 	.word	0x00000000
        /*067c*/ 	.word	0x000001b0
        /*0680*/ 	.short	0x010a
        /*0682*/ 	.byte	0xff
	.zero		1


	//   ....[88]....
        /*0684*/ 	.word	0x00003650
        /*0688*/ 	.word	0x00000000
        /*068c*/ 	.word	0x00000000
        /*0690*/ 	.short	0x0101
        /*0692*/ 	.byte	0xff
	.zero		1


	//   ....[89]....
        /*0694*/ 	.word	0x00003670
        /*0698*/ 	.word	0x000000ff
        /*069c*/ 	.word	0x00000160
        /*06a0*/ 	.short	0x010a
        /*06a2*/ 	.byte	0x04
	.zero		1


	//   ....[90]....
        /*06a4*/ 	.word	0x00003790
        /*06a8*/ 	.word	0x00000000
        /*06ac*/ 	.word	0x00000150
        /*06b0*/ 	.short	0x010a
        /*06b2*/ 	.byte	0xff
	.zero		1


	//   ....[91]....
        /*06b4*/ 	.word	0x00003890
        /*06b8*/ 	.word	0x00000000
        /*06bc*/ 	.word	0x00000000
        /*06c0*/ 	.short	0x0101
        /*06c2*/ 	.byte	0xff
	.zero		1


	//   ....[92]....
        /*06c4*/ 	.word	0x00003920
        /*06c8*/ 	.word	0x000000ff
        /*06cc*/ 	.word	0x00000160
        /*06d0*/ 	.short	0x0106
        /*06d2*/ 	.byte	0x04
	.zero		1


	//   ....[93]....
        /*06d4*/ 	.word	0x00003940
        /*06d8*/ 	.word	0x000000ff
        /*06dc*/ 	.word	0x00000160
        /*06e0*/ 	.short	0x010a
        /*06e2*/ 	.byte	0x04
	.zero		1


	//   ....[94]....
        /*06e4*/ 	.word	0x000039d0
        /*06e8*/ 	.word	0x000000ff
        /*06ec*/ 	.word	0x00000160
        /*06f0*/ 	.short	0x0106
        /*06f2*/ 	.byte	0x07
	.zero		1


	//   ....[95]....
        /*06f4*/ 	.word	0x00003a10
        /*06f8*/ 	.word	0x00000000
        /*06fc*/ 	.word	0x00000160
        /*0700*/ 	.short	0x010a
        /*0702*/ 	.byte	0xff
	.zero		1


	//   ....[96]....
        /*0704*/ 	.word	0x00003c60
        /*0708*/ 	.word	0x000000ff
        /*070c*/ 	.word	0x00000008
        /*0710*/ 	.short	0x010a
        /*0712*/ 	.byte	0x05
	.zero		1


	//   ....[97]....
        /*0714*/ 	.word	0x00003c80
        /*0718*/ 	.word	0x000000ff
        /*071c*/ 	.word	0x00000008
        /*0720*/ 	.short	0x010a
        /*0722*/ 	.byte	0x05
	.zero		1


	//   ....[98]....
        /*0724*/ 	.word	0x00003e10
        /*0728*/ 	.word	0x000000ff
        /*072c*/ 	.word	0x00000008
        /*0730*/ 	.short	0x010a
        /*0732*/ 	.byte	0x05
	.zero		1


	//   ....[99]....
        /*0734*/ 	.word	0x00003e30
        /*0738*/ 	.word	0x000000ff
        /*073c*/ 	.word	0x00000008
        /*0740*/ 	.short	0x010a
        /*0742*/ 	.byte	0x05
	.zero		1


	//   ....[100]....
        /*0744*/ 	.word	0x00003ef0
        /*0748*/ 	.word	0x000000ff
        /*074c*/ 	.word	0x00000000
        /*0750*/ 	.short	0x0101
        /*0752*/ 	.byte	0x04
	.zero		1


	//   ....[101]....
        /*0754*/ 	.word	0x00004230
        /*0758*/ 	.word	0x00000000
        /*075c*/ 	.word	0x00000150
        /*0760*/ 	.short	0x010a
        /*0762*/ 	.byte	0xff
	.zero		1


	//   ....[102]....
        /*0764*/ 	.word	0x000042f0
        /*0768*/ 	.word	0x00000000
        /*076c*/ 	.word	0x00000000
        /*0770*/ 	.short	0x0101
        /*0772*/ 	.byte	0xff
	.zero		1


	//   ....[103]....
        /*0774*/ 	.word	0x000043b0
        /*0778*/ 	.word	0x000000ff
        /*077c*/ 	.word	0x00000000
        /*0780*/ 	.short	0x010a
        /*0782*/ 	.byte	0x04
	.zero		1


	//   ....[104]....
        /*0784*/ 	.word	0x000043c0
        /*0788*/ 	.word	0x000000ff
        /*078c*/ 	.word	0x00000190
        /*0790*/ 	.short	0x010a
        /*0792*/ 	.byte	0x1f
	.zero		1


	//   ....[105]....
        /*0794*/ 	.word	0x00004470
        /*0798*/ 	.word	0x000000ff
        /*079c*/ 	.word	0x00000000
        /*07a0*/ 	.short	0x010a
        /*07a2*/ 	.byte	0x05
	.zero		1


	//   ....[106]....
        /*07a4*/ 	.word	0x000045a0
        /*07a8*/ 	.word	0x000000ff
        /*07ac*/ 	.word	0x00000000
        /*07b0*/ 	.short	0x010a
        /*07b2*/ 	.byte	0x04
	.zero		1


	//   ....[107]....
        /*07b4*/ 	.word	0x000048a0
        /*07b8*/ 	.word	0x000000ff
        /*07bc*/ 	.word	0x00000000
        /*07c0*/ 	.short	0x010a
        /*07c2*/ 	.byte	0x04
	.zero		1


	//   ....[108]....
        /*07c4*/ 	.word	0x00004930
        /*07c8*/ 	.word	0x000000ff
        /*07cc*/ 	.word	0x00000000
        /*07d0*/ 	.short	0x010a
        /*07d2*/ 	.byte	0x05
	.zero		1


	//   ....[109]....
        /*07d4*/ 	.word	0x000049c0
        /*07d8*/ 	.word	0x000000ff
        /*07dc*/ 	.word	0x00000000
        /*07e0*/ 	.short	0x010a
        /*07e2*/ 	.byte	0x05
	.zero		1


	//   ....[110]....
        /*07e4*/ 	.word	0x00004a60
        /*07e8*/ 	.word	0x00000000
        /*07ec*/ 	.word	0x00000000
        /*07f0*/ 	.short	0x010a
        /*07f2*/ 	.byte	0xff
	.zero		1


	//   ....[111]....
        /*07f4*/ 	.word	0x00004aa0
        /*07f8*/ 	.word	0x00000000
        /*07fc*/ 	.word	0x00000000
        /*0800*/ 	.short	0x010a
        /*0802*/ 	.byte	0xff
	.zero		1


	//   ....[112]....
        /*0804*/ 	.word	0x00004b10
        /*0808*/ 	.word	0x000000ff
        /*080c*/ 	.word	0x00000000
        /*0810*/ 	.short	0x0101
        /*0812*/ 	.byte	0x04
	.zero		1


	//   ....[113]....
        /*0814*/ 	.word	0x00004b50
        /*0818*/ 	.word	0x000000ff
        /*081c*/ 	.word	0x000001d0
        /*0820*/ 	.short	0x010a
        /*0822*/ 	.byte	0x1a
	.zero		1


	//   ....[114]....
        /*0824*/ 	.word	0x00004ba0
        /*0828*/ 	.word	0x000000ff
        /*082c*/ 	.word	0x00000000
        /*0830*/ 	.short	0x0101
        /*0832*/ 	.byte	0x04
	.zero		1


	//   ....[115]....
        /*0834*/ 	.word	0x00005010
        /*0838*/ 	.word	0x0000000c
        /*083c*/ 	.word	0x00000150
        /*0840*/ 	.short	0x010a
        /*0842*/ 	.byte	0xff
	.zero		1


	//   ....[116]....
        /*0844*/ 	.word	0x00005180
        /*0848*/ 	.word	0x00000000
        /*084c*/ 	.word	0x00000000
        /*0850*/ 	.short	0x0101
        /*0852*/ 	.byte	0xff
	.zero		1


	//   ....[117]....
        /*0854*/ 	.word	0x00005600
        /*0858*/ 	.word	0x000000ff
        /*085c*/ 	.word	0x00000148
        /*0860*/ 	.short	0x010a
        /*0862*/ 	.byte	0x1d
	.zero		1


	//   ....[118]....
        /*0864*/ 	.word	0x000057c0
        /*0868*/ 	.word	0x000000ff
        /*086c*/ 	.word	0x00000128
        /*0870*/ 	.short	0x010a
        /*0872*/ 	.byte	0x04
	.zero		1


	//   ....[119]....
        /*0874*/ 	.word	0x00005a10
        /*0878*/ 	.word	0x000000ff
        /*087c*/ 	.word	0x00000110
        /*0880*/ 	.short	0x010b
        /*0882*/ 	.byte	0x04
	.zero		1


	//   ....[120]....
        /*0884*/ 	.word	0x00005a20
        /*0888*/ 	.word	0x000000ff
        /*088c*/ 	.word	0x00000000
        /*0890*/ 	.short	0x0101
        /*0892*/ 	.byte	0x10
	.zero		1


	//   ....[121]....
        /*0894*/ 	.word	0x00005a30
        /*0898*/ 	.word	0x000000ff
        /*089c*/ 	.word	0x00000128
        /*08a0*/ 	.short	0x010a
        /*08a2*/ 	.byte	0x05
	.zero		1


	//   ....[122]....
        /*08a4*/ 	.word	0x00005c90
        /*08a8*/ 	.word	0x000000ff
        /*08ac*/ 	.word	0x00000110
        /*08b0*/ 	.short	0x010b
        /*08b2*/ 	.byte	0x05
	.zero		1


	//   ....[123]....
        /*08b4*/ 	.word	0x00005ca0
        /*08b8*/ 	.word	0x000000ff
        /*08bc*/ 	.word	0x00000000
        /*08c0*/ 	.short	0x0101
        /*08c2*/ 	.byte	0x04
	.zero		1


	//   ....[124]....
        /*08c4*/ 	.word	0x00005d60
        /*08c8*/ 	.word	0x000000ff
        /*08cc*/ 	.word	0x00000000
        /*08d0*/ 	.short	0x010a
        /*08d2*/ 	.byte	0x04
	.zero		1


	//   ....[125]....
        /*08d4*/ 	.word	0x00005df0
        /*08d8*/ 	.word	0x000000ff
        /*08dc*/ 	.word	0x00000000
        /*08e0*/ 	.short	0x010a
        /*08e2*/ 	.byte	0x05
	.zero		1


	//   ....[126]....
        /*08e4*/ 	.word	0x00005e90
        /*08e8*/ 	.word	0x00000000
        /*08ec*/ 	.word	0x00000000
        /*08f0*/ 	.short	0x010a
        /*08f2*/ 	.byte	0xff
	.zero		1


	//   ....[127]....
        /*08f4*/ 	.word	0x000061e0
        /*08f8*/ 	.word	0x00000003
        /*08fc*/ 	.word	0x00000150
        /*0900*/ 	.short	0x010a
        /*0902*/ 	.byte	0xff
	.zero		1


	//   ....[128]....
        /*0904*/ 	.word	0x00006360
        /*0908*/ 	.word	0x00000000
        /*090c*/ 	.word	0x00000000
        /*0910*/ 	.short	0x0101
        /*0912*/ 	.byte	0xff
	.zero		1


	//   ....[129]....
        /*0914*/ 	.word	0x00006ef0
        /*0918*/ 	.word	0x00000000
        /*091c*/ 	.word	0x00000110
        /*0920*/ 	.short	0x010a
        /*0922*/ 	.byte	0xff
	.zero		1


	//   ....[130]....
        /*0924*/ 	.word	0x00006f20
        /*0928*/ 	.word	0x00000035
        /*092c*/ 	.word	0x00000170
        /*0930*/ 	.short	0x010a
        /*0932*/ 	.byte	0xff
	.zero		1


	//   ....[131]....
        /*0934*/ 	.word	0x00007030
        /*0938*/ 	.word	0x00000000
        /*093c*/ 	.word	0x00000110
        /*0940*/ 	.short	0x010a
        /*0942*/ 	.byte	0xff
	.zero		1


	//   ....[132]....
        /*0944*/ 	.word	0x00007140
        /*0948*/ 	.word	0x00000035
        /*094c*/ 	.word	0x00000170
        /*0950*/ 	.short	0x010a
        /*0952*/ 	.byte	0xff
	.zero		1


	//   ....[133]....
        /*0954*/ 	.word	0x00007960
        /*0958*/ 	.word	0x00000000
        /*095c*/ 	.word	0x00000000
        /*0960*/ 	.short	0x0101
        /*0962*/ 	.byte	0xff
	.zero		1


	//   ....[134]....
        /*0964*/ 	.word	0x00007970
        /*0968*/ 	.word	0x00000003
        /*096c*/ 	.word	0x00000110
        /*0970*/ 	.short	0x010a
        /*0972*/ 	.byte	0xff
	.zero		1


	//   ....[135]....
        /*0974*/ 	.word	0x00007a30
        /*0978*/ 	.word	0x00000003
        /*097c*/ 	.word	0x00000110
        /*0980*/ 	.short	0x010a
        /*0982*/ 	.byte	0xff
	.zero		1


	//   ....[136]....
        /*0984*/ 	.word	0x00007ce0
        /*0988*/ 	.word	0x00000035
        /*098c*/ 	.word	0x00000000
        /*0990*/ 	.short	0x0101
        /*0992*/ 	.byte	0xff
	.zero		1


	//   ....[137]....
        /*0994*/ 	.word	0x00008360
        /*0998*/ 	.word	0x00000000
        /*099c*/ 	.word	0x00000000
        /*09a0*/ 	.short	0x0101
        /*09a2*/ 	.byte	0xff
	.zero		1


	//   ....[138]....
        /*09a4*/ 	.word	0x00008620
        /*09a8*/ 	.word	0x000000ff
        /*09ac*/ 	.word	0x00000000
        /*09b0*/ 	.short	0x0101
        /*09b2*/ 	.byte	0x04
	.zero		1


	//   ....[139]....
        /*09b4*/ 	.word	0x00008640
        /*09b8*/ 	.word	0x00000000
        /*09bc*/ 	.word	0x000001c0
        /*09c0*/ 	.short	0x010a
        /*09c2*/ 	.byte	0xff
	.zero		1


	//   ....[140]....
        /*09c4*/ 	.word	0x000086a0
        /*09c8*/ 	.word	0x00000000
        /*09cc*/ 	.word	0x00000088
        /*09d0*/ 	.short	0x010a
        /*09d2*/ 	.byte	0xff
	.zero		1


	//   ....[141]....
        /*09d4*/ 	.word	0x00008700
        /*09d8*/ 	.word	0x00000000
        /*09dc*/ 	.word	0x00000088
        /*09e0*/ 	.short	0x010a
        /*09e2*/ 	.byte	0xff
	.zero		1


	//   ....[142]....
        /*09e4*/ 	.word	0x00008750
        /*09e8*/ 	.word	0x00000003
        /*09ec*/ 	.word	0x00000150
        /*09f0*/ 	.short	0x010a
        /*09f2*/ 	.byte	0xff
	.zero		1


	//   ....[143]....
        /*09f4*/ 	.word	0x000087b0
        /*09f8*/ 	.word	0x00000000
        /*09fc*/ 	.word	0x00000000
        /*0a00*/ 	.short	0x010a
        /*0a02*/ 	.byte	0xff
	.zero		1


	//   ....[144]....
        /*0a04*/ 	.word	0x00008810
        /*0a08*/ 	.word	0x00000000
        /*0a0c*/ 	.word	0x00000000
        /*0a10*/ 	.short	0x010a
        /*0a12*/ 	.byte	0xff
	.zero		1


	//   ....[145]....
        /*0a14*/ 	.word	0x00008870
        /*0a18*/ 	.word	0x00000000
        /*0a1c*/ 	.word	0x00000000
        /*0a20*/ 	.short	0x010a
        /*0a22*/ 	.byte	0xff
	.zero		1


	//   ....[146]....
        /*0a24*/ 	.word	0x000088d0
        /*0a28*/ 	.word	0x00000000
        /*0a2c*/ 	.word	0x00000000
        /*0a30*/ 	.short	0x010a
        /*0a32*/ 	.byte	0xff
	.zero		1


	//   ....[147]....
        /*0a34*/ 	.word	0x00008930
        /*0a38*/ 	.word	0x00000000
        /*0a3c*/ 	.word	0x00000000
        /*0a40*/ 	.short	0x010a
        /*0a42*/ 	.byte	0xff
	.zero		1


	//   ....[148]....
        /*0a44*/ 	.word	0x00008990
        /*0a48*/ 	.word	0x00000000
        /*0a4c*/ 	.word	0x00000000
        /*0a50*/ 	.short	0x010a
        /*0a52*/ 	.byte	0xff
	.zero		1


	//   ....[149]....
        /*0a54*/ 	.word	0x000089f0
        /*0a58*/ 	.word	0x00000000
        /*0a5c*/ 	.word	0x00000000
        /*0a60*/ 	.short	0x010a
        /*0a62*/ 	.byte	0xff
	.zero		1


	//   ....[150]....
        /*0a64*/ 	.word	0x00008a50
        /*0a68*/ 	.word	0x00000000
        /*0a6c*/ 	.word	0x00000000
        /*0a70*/ 	.short	0x010a
        /*0a72*/ 	.byte	0xff
	.zero		1


	//   ....[151]....
        /*0a74*/ 	.word	0x00008ab0
        /*0a78*/ 	.word	0x00000000
        /*0a7c*/ 	.word	0x00000000
        /*0a80*/ 	.short	0x010a
        /*0a82*/ 	.byte	0xff
	.zero		1


	//   ....[152]....
        /*0a84*/ 	.word	0x00008b10
        /*0a88*/ 	.word	0x00000000
        /*0a8c*/ 	.word	0x00000000
        /*0a90*/ 	.short	0x010a
        /*0a92*/ 	.byte	0xff
	.zero		1


	//   ....[153]....
        /*0a94*/ 	.word	0x00008b70
        /*0a98*/ 	.word	0x00000000
        /*0a9c*/ 	.word	0x00000000
        /*0aa0*/ 	.short	0x010a
        /*0aa2*/ 	.byte	0xff
	.zero		1


	//   ....[154]....
        /*0aa4*/ 	.word	0x00008bd0
        /*0aa8*/ 	.word	0x00000000
        /*0aac*/ 	.word	0x00000000
        /*0ab0*/ 	.short	0x010a
        /*0ab2*/ 	.byte	0xff
	.zero		1


	//   ....[155]....
        /*0ab4*/ 	.word	0x00008c30
        /*0ab8*/ 	.word	0x00000000
        /*0abc*/ 	.word	0x00000000
        /*0ac0*/ 	.short	0x010a
        /*0ac2*/ 	.byte	0xff
	.zero		1


	//   ....[156]....
        /*0ac4*/ 	.word	0x00008c90
        /*0ac8*/ 	.word	0x00000000
        /*0acc*/ 	.word	0x00000000
        /*0ad0*/ 	.short	0x010a
        /*0ad2*/ 	.byte	0xff
	.zero		1


	//   ....[157]....
        /*0ad4*/ 	.word	0x00008cf0
        /*0ad8*/ 	.word	0x00000000
        /*0adc*/ 	.word	0x00000000
        /*0ae0*/ 	.short	0x010a
        /*0ae2*/ 	.byte	0xff
	.zero		1


	//   ....[158]....
        /*0ae4*/ 	.word	0x00008d50
        /*0ae8*/ 	.word	0x00000000
        /*0aec*/ 	.word	0x00000000
        /*0af0*/ 	.short	0x010a
        /*0af2*/ 	.byte	0xff
	.zero		1


	//   ....[159]....
        /*0af4*/ 	.word	0x00008da0
        /*0af8*/ 	.word	0x00000000
        /*0afc*/ 	.word	0x000001b0
        /*0b00*/ 	.short	0x010a
        /*0b02*/ 	.byte	0xff
	.zero		1


	//   ....[160]....
        /*0b04*/ 	.word	0x00008e00
        /*0b08*/ 	.word	0x00000000
        /*0b0c*/ 	.word	0x00000160
        /*0b10*/ 	.short	0x010a
        /*0b12*/ 	.byte	0xff
	.zero		1


	//   ....[161]....
        /*0b14*/ 	.word	0x00008e50
        /*0b18*/ 	.word	0x00000000
        /*0b1c*/ 	.word	0x00000150
        /*0b20*/ 	.short	0x010a
        /*0b22*/ 	.byte	0xff
	.zero		1


	//   ....[162]....
        /*0b24*/ 	.word	0x00008eb0
        /*0b28*/ 	.word	0x00000000
        /*0b2c*/ 	.word	0x00000160
        /*0b30*/ 	.short	0x010a
        /*0b32*/ 	.byte	0xff
	.zero		1


	//   ....[163]....
        /*0b34*/ 	.word	0x00008f10
        /*0b38*/ 	.word	0x00000005
        /*0b3c*/ 	.word	0x00000008
        /*0b40*/ 	.short	0x010a
        /*0b42*/ 	.byte	0xff
	.zero		1


	//   ....[164]....
        /*0b44*/ 	.word	0x00008ff0
        /*0b48*/ 	.word	0x00000003
        /*0b4c*/ 	.word	0x00000008
        /*0b50*/ 	.short	0x010a
        /*0b52*/ 	.byte	0xff
	.zero		1


	//   ....[165]....
        /*0b54*/ 	.word	0x00009040
        /*0b58*/ 	.word	0x00000000
        /*0b5c*/ 	.word	0x00000150
        /*0b60*/ 	.short	0x010a
        /*0b62*/ 	.byte	0xff
	.zero		1


	//   ....[166]....
        /*0b64*/ 	.word	0x000090a0
        /*0b68*/ 	.word	0x00000000
        /*0b6c*/ 	.word	0x00000190
        /*0b70*/ 	.short	0x010a
        /*0b72*/ 	.byte	0xff
	.zero		1


	//   ....[167]....
        /*0b74*/ 	.word	0x00009100
        /*0b78*/ 	.word	0x00000000
        /*0b7c*/ 	.word	0x00000000
        /*0b80*/ 	.short	0x010a
        /*0b82*/ 	.byte	0xff
	.zero		1


	//   ....[168]....
        /*0b84*/ 	.word	0x00009160
        /*0b88*/ 	.word	0x00000000
        /*0b8c*/ 	.word	0x00000000
        /*0b90*/ 	.short	0x010a
        /*0b92*/ 	.byte	0xff
	.zero		1


	//   ....[169]....
        /*0b94*/ 	.word	0x000091c0
        /*0b98*/ 	.word	0x00000000
        /*0b9c*/ 	.word	0x00000000
        /*0ba0*/ 	.short	0x010a
        /*0ba2*/ 	.byte	0xff
	.zero		1


	//   ....[170]....
        /*0ba4*/ 	.word	0x00009220
        /*0ba8*/ 	.word	0x00000000
        /*0bac*/ 	.word	0x00000000
        /*0bb0*/ 	.short	0x010a
        /*0bb2*/ 	.byte	0xff
	.zero		1


	//   ....[171]....
        /*0bb4*/ 	.word	0x00009280
        /*0bb8*/ 	.word	0x00000000
        /*0bbc*/ 	.word	0x000001d0
        /*0bc0*/ 	.short	0x010a
        /*0bc2*/ 	.byte	0xff
	.zero		1


	//   ....[172]....
        /*0bc4*/ 	.word	0x000092d0
        /*0bc8*/ 	.word	0x0000000c
        /*0bcc*/ 	.word	0x00000150
        /*0bd0*/ 	.short	0x010a
        /*0bd2*/ 	.byte	0xff
	.zero		1


	//   ....[173]....
        /*0bd4*/ 	.word	0x00009330
        /*0bd8*/ 	.word	0x00000000
        /*0bdc*/ 	.word	0x00000148
        /*0be0*/ 	.short	0x010a
        /*0be2*/ 	.byte	0xff
	.zero		1


	//   ....[174]....
        /*0be4*/ 	.word	0x00009390
        /*0be8*/ 	.word	0x00000000
        /*0bec*/ 	.word	0x00000128
        /*0bf0*/ 	.short	0x010a
        /*0bf2*/ 	.byte	0xff
	.zero		1


	//   ....[175]....
        /*0bf4*/ 	.word	0x000093f0
        /*0bf8*/ 	.word	0x00000000
        /*0bfc*/ 	.word	0x00000128
        /*0c00*/ 	.short	0x010a
        /*0c02*/ 	.byte	0xff
	.zero		1


	//   ....[176]....
        /*0c04*/ 	.word	0x00009450
        /*0c08*/ 	.word	0x00000000
        /*0c0c*/ 	.word	0x00000000
        /*0c10*/ 	.short	0x010a
        /*0c12*/ 	.byte	0xff
	.zero		1


	//   ....[177]....
        /*0c14*/ 	.word	0x000094b0
        /*0c18*/ 	.word	0x00000000
        /*0c1c*/ 	.word	0x00000000
        /*0c20*/ 	.short	0x010a
        /*0c22*/ 	.byte	0xff
	.zero		1


	//   ....[178]....
        /*0c24*/ 	.word	0x00009500
        /*0c28*/ 	.word	0x00000003
        /*0c2c*/ 	.word	0x00000150
        /*0c30*/ 	.short	0x010a
        /*0c32*/ 	.byte	0xff
	.zero		1


	//   ....[179]....
        /*0c34*/ 	.word	0x00009550
        /*0c38*/ 	.word	0x00000000
        /*0c3c*/ 	.word	0x00000110
        /*0c40*/ 	.short	0x010a
        /*0c42*/ 	.byte	0xff
	.zero		1


	//   ....[180]....
        /*0c44*/ 	.word	0x000095a0
        /*0c48*/ 	.word	0x00000035
        /*0c4c*/ 	.word	0x00000170
        /*0c50*/ 	.short	0x010a
        /*0c52*/ 	.byte	0xff
	.zero		1


	//   ....[181]....
        /*0c54*/ 	.word	0x000095f0
        /*0c58*/ 	.word	0x00000003
        /*0c5c*/ 	.word	0x00000110
        /*0c60*/ 	.short	0x010a
        /*0c62*/ 	.byte	0xff
	.zero		1


	//----- nvinfo : EIATTR_NUM_MBARRIERS
	.align		4
.L_47:
        /*0c64*/ 	.byte	0x03, 0x38
        /*0c66*/ 	.short	0x003b


	//----- nvinfo : EIATTR_EXIT_INSTR_OFFSETS
	.align		4
        /*0c68*/ 	.byte	0x04, 0x1c
        /*0c6a*/ 	.short	(.L_49 - .L_48)


	//   ....[0]....
.L_48:
        /*0c6c*/ 	.word	0x000034d0


	//   ....[1]....
        /*0c70*/ 	.word	0x000039e0


	//   ....[2]....
        /*0c74*/ 	.word	0x00003a40


	//   ....[3]....
        /*0c78*/ 	.word	0x00004dd0


	//   ....[4]....
        /*0c7c*/ 	.word	0x00005ec0


	//   ....[5]....
        /*0c80*/ 	.word	0x00005f00


	//   ....[6]....
        /*0c84*/ 	.word	0x00008500


	//   ....[7]....
        /*0c88*/ 	.word	0x00008580


	//   ....[8]....
        /*0c8c*/ 	.word	0x000085b0


	//   ....[9]....
        /*0c90*/ 	.word	0x00008630


	//----- nvinfo : EIATTR_MAX_THREADS
	.align		4
.L_49:
        /*0c94*/ 	.byte	0x04, 0x05
        /*0c96*/ 	.short	(.L_51 - .L_50)
.L_50:
        /*0c98*/ 	.word	0x00000100
        /*0c9c*/ 	.word	0x00000001
        /*0ca0*/ 	.word	0x00000001


	//----- nvinfo : EIATTR_CRS_STACK_SIZE
	.align		4
.L_51:
        /*0ca4*/ 	.byte	0x04, 0x1e
        /*0ca6*/ 	.short	(.L_53 - .L_52)
.L_52:
        /*0ca8*/ 	.word	0x00000000


	//----- nvinfo : EIATTR_CBANK_PARAM_SIZE
	.align		4
.L_53:
        /*0cac*/ 	.byte	0x03, 0x19
        /*0cae*/ 	.short	0x0800


	//----- nvinfo : EIATTR_PARAM_CBANK
	.align		4
        /*0cb0*/ 	.byte	0x04, 0x0a
        /*0cb2*/ 	.short	(.L_55 - .L_54)
	.align		4
.L_54:
        /*0cb4*/ 	.word	index@(.nv.constant0._ZN7cutlass13device_kernelINS_4gemm6kernel13GemmUniversalIN4cute5tupleIJiiiiEEENS1_10collective13CollectiveMmaINS1_35MainloopSm100TmaUmmaWarpSpecializedILi17ELi2ELi4ENS5_IJNS4_1CILi2EEESB_NSA_ILi1EEEEEEEENS5_IJNSA_ILi128EEENSA_ILi64EEESG_EEENS_6half_tENS5_IJlSC_lEEESI_SJ_NS4_8TiledMMAINS4_8MMA_AtomIJNS4_26SM100_MMA_F16BF16_2x1SM_SSISI_SI_fLi128ELi64ELNS4_4UMMA5MajorE0ELSO_0ELNSN_7ScaleInE0ELSP_0EEEEEENS4_6LayoutINS5_IJSC_SC_SC_EEENS5_IJNSA_ILi0EEESU_SU_EEEEENS5_IJNS4_10UnderscoreESX_SX_EEEEENS4_28SM100_TMA_2SM_LOAD_MULTICASTENS4_14ComposedLayoutINS4_7SwizzleILi3ELi4ELi3EEENS4_18smem_ptr_flag_bitsILi16EEENSS_INS5_IJNSA_ILi8EEESG_EEENS5_IJSG_SC_EEEEEEEvNS4_8identityENS4_18SM100_TMA_2SM_LOADES1A_vS1B_EENS_8epilogue10collective18CollectiveEpilogueINS1E_23Sm100TmaWarpSpecializedILi3ELi2ELi16ELb1ELb0EEEJNS5_IJSG_SG_SG_EEENS5_IJNSS_ISG_SC_EENSS_INS5_IJNSA_ILi16EEESB_EEENS5_IJSC_NSA_ILi32EEEEEEEEEEESI_SJ_SI_SJ_NS1E_6fusion15FusionCallbacksIS1I_NS1R_17LinearCombinationISI_fSI_fLNS_15FloatRoundStyleE2EEES1J_S1Q_JEEENS4_5SM1004TMEM4LOAD26SM100_TMEM_LOAD_32dp32b16xENS4_13SM90_TMA_LOADENS11_INS12_ILi1ELi4ELi3EEES15_NSS_INS5_IJS16_S1L_EEENS5_IJS1L_SC_EEEEEEENS4_39AutoVectorizingCopyWithAssumedAlignmentILi128EEENS4_14SM90_TMA_STOREES26_S28_S28_EEEvvEEEEvNT_6ParamsE)
        /*0cb8*/ 	.short	0x0380
        /*0cba*/ 	.short	0x0800


	//----- nvinfo : EIATTR_SW_WAR
	.align		4
.L_55:
        /*0cbc*/ 	.byte	0x04, 0x36
        /*0cbe*/ 	.short	(.L_57 - .L_56)
.L_56:
        /*0cc0*/ 	.word	0x00000008
.L_57:


//--------------------- .nv.callgraph             --------------------------
	.section	.nv.callgraph,"",@"SHT_CUDA_CALLGRAPH"
	.align	4
	.sectionentsize	8
	.align		4
        /*0000*/ 	.word	0x00000000
	.align		4
        /*0004*/ 	.word	0xffffffff
	.align		4
        /*0008*/ 	.word	index@(_ZN7cutlass13device_kernelINS_4gemm6kernel13GemmUniversalIN4cute5tupleIJiiiiEEENS1_10collective13CollectiveMmaINS1_35MainloopSm100TmaUmmaWarpSpecializedILi17ELi2ELi4ENS5_IJNS4_1CILi2EEESB_NSA_ILi1EEEEEEEENS5_IJNSA_ILi128EEENSA_ILi64EEESG_EEENS_6half_tENS5_IJlSC_lEEESI_SJ_NS4_8TiledMMAINS4_8MMA_AtomIJNS4_26SM100_MMA_F16BF16_2x1SM_SSISI_SI_fLi128ELi64ELNS4_4UMMA5MajorE0ELSO_0ELNSN_7ScaleInE0ELSP_0EEEEEENS4_6LayoutINS5_IJSC_SC_SC_EEENS5_IJNSA_ILi0EEESU_SU_EEEEENS5_IJNS4_10UnderscoreESX_SX_EEEEENS4_28SM100_TMA_2SM_LOAD_MULTICASTENS4_14ComposedLayoutINS4_7SwizzleILi3ELi4ELi3EEENS4_18smem_ptr_flag_bitsILi16EEENSS_INS5_IJNSA_ILi8EEESG_EEENS5_IJSG_SC_EEEEEEEvNS4_8identityENS4_18SM100_TMA_2SM_LOADES1A_vS1B_EENS_8epilogue10collective18CollectiveEpilogueINS1E_23Sm100TmaWarpSpecializedILi3ELi2ELi16ELb1ELb0EEEJNS5_IJSG_SG_SG_EEENS5_IJNSS_ISG_SC_EENSS_INS5_IJNSA_ILi16EEESB_EEENS5_IJSC_NSA_ILi32EEEEEEEEEEESI_SJ_SI_SJ_NS1E_6fusion15FusionCallbacksIS1I_NS1R_17LinearCombinationISI_fSI_fLNS_15FloatRoundStyleE2EEES1J_S1Q_JEEENS4_5SM1004TMEM4LOAD26SM100_TMEM_LOAD_32dp32b16xENS4_13SM90_TMA_LOADENS11_INS12_ILi1ELi4ELi3EEES15_NSS_INS5_IJS16_S1L_EEENS5_IJS1L_SC_EEEEEEENS4_39AutoVectorizingCopyWithAssumedAlignmentILi128EEENS4_14SM90_TMA_STOREES26_S28_S28_EEEvvEEEEvNT_6ParamsE)
	.align		4
        /*000c*/ 	.word	index@(__assertfail)
	.align		4
        /*0010*/ 	.word	0x00000000
	.align		4
        /*0014*/ 	.word	0xfffffffe
	.align		4
        /*0018*/ 	.word	0x00000000
	.align		4
        /*001c*/ 	.word	0xfffffffd
	.align		4
        /*0020*/ 	.word	0x00000000
	.align		4
        /*0024*/ 	.word	0xfffffffc


//--------------------- .nv.constant4             --------------------------
	.section	.nv.constant4,"a",@progbits
	.align	8
	.align		8
.nv.constant4:
        /*0000*/ 	.dword	__assertfail
	.align		8
        /*0008*/ 	.dword	__unnamed_1
	.align		8
        /*0010*/ 	.dword	__unnamed_2
	.align		8
        /*0018*/ 	.dword	_ZN39_INTERNAL_7cef5b7f_4_k_cu_51b26904_68294cuda3std3__45__cpo5beginE
	.align		8
        /*0020*/ 	.dword	_ZN39_INTERNAL_7cef5b7f_4_k_cu_51b26904_68294cuda3std3__45__cpo3endE
	.align		8
        /*0028*/ 	.dword	_ZN39_INTERNAL_7cef5b7f_4_k_cu_51b26904_68294cuda3std3__45__cpo6cbeginE
	.align		8
        /*0030*/ 	.dword	_ZN39_INTERNAL_7cef5b7f_4_k_cu_51b26904_68294cuda3std3__45__cpo4cendE
	.align		8
        /*0038*/ 	.dword	_ZN39_INTERNAL_7cef5b7f_4_k_cu_51b26904_68294cuda3std3__441_GLOBAL__N__7cef5b7f_4_k_cu_51b26904_68296ignoreE
	.align		8
        /*0040*/ 	.dword	_ZN39_INTERNAL_7cef5b7f_4_k_cu_51b26904_68294cuda3std3__419piecewise_constructE
	.align		8
        /*0048*/ 	.dword	_ZN39_INTERNAL_7cef5b7f_4_k_cu_51b26904_68294cuda3std3__48in_placeE
	.align		8
        /*0050*/ 	.dword	_ZN39_INTERNAL_7cef5b7f_4_k_cu_51b26904_68294cuda3std6ranges3__45__cpo4swapE
	.align		8
        /*0058*/ 	.dword	_ZN39_INTERNAL_7cef5b7f_4_k_cu_51b26904_68294cuda3std6ranges3__45__cpo9iter_moveE
	.align		8
        /*0060*/ 	.dword	_ZN39_INTERNAL_7cef5b7f_4_k_cu_51b26904_68294cute7productE
	.align		8
        /*0068*/ 	.dword	_ZN39_INTERNAL_7cef5b7f_4_k_cu_51b26904_68294cute1_E
	.align		8
        /*0070*/ 	.dword	$str$25
	.align		8
        /*0078*/ 	.dword	$str$26
	.align		8
        /*0080*/ 	.dword	$str$27
	.align		8
        /*0088*/ 	.dword	$str$28


//--------------------- .text._ZN7cutlass13device_kernelINS_4gemm6kernel13GemmUniversalIN4cute5tupleIJiiiiEEENS1_10collective13CollectiveMmaINS1_35MainloopSm100TmaUmmaWarpSpecializedILi17ELi2ELi4ENS5_IJNS4_1CILi2EEESB_NSA_ILi1EEEEEEEENS5_IJNSA_ILi128EEENSA_ILi64EEESG_EEENS_6half_tENS5_IJlSC_lEEESI_SJ_NS4_8TiledMMAINS4_8MMA_AtomIJNS4_26SM100_MMA_F16BF16_2x1SM_SSISI_SI_fLi128ELi64ELNS4_4UMMA5MajorE0ELSO_0ELNSN_7ScaleInE0ELSP_0EEEEEENS4_6LayoutINS5_IJSC_SC_SC_EEENS5_IJNSA_ILi0EEESU_SU_EEEEENS5_IJNS4_10UnderscoreESX_SX_EEEEENS4_28SM100_TMA_2SM_LOAD_MULTICASTENS4_14ComposedLayoutINS4_7SwizzleILi3ELi4ELi3EEENS4_18smem_ptr_flag_bitsILi16EEENSS_INS5_IJNSA_ILi8EEESG_EEENS5_IJSG_SC_EEEEEEEvNS4_8identityENS4_18SM100_TMA_2SM_LOADES1A_vS1B_EENS_8epilogue10collective18CollectiveEpilogueINS1E_23Sm100TmaWarpSpecializedILi3ELi2ELi16ELb1ELb0EEEJNS5_IJSG_SG_SG_EEENS5_IJNSS_ISG_SC_EENSS_INS5_IJNSA_ILi16EEESB_EEENS5_IJSC_NSA_ILi32EEEEEEEEEEESI_SJ_SI_SJ_NS1E_6fusion15FusionCallbacksIS1I_NS1R_17LinearCombinationISI_fSI_fLNS_15FloatRoundStyleE2EEES1J_S1Q_JEEENS4_5SM1004TMEM4LOAD26SM100_TMEM_LOAD_32dp32b16xENS4_13SM90_TMA_LOADENS11_INS12_ILi1ELi4ELi3EEES15_NSS_INS5_IJS16_S1L_EEENS5_IJS1L_SC_EEEEEEENS4_39AutoVectorizingCopyWithAssumedAlignmentILi128EEENS4_14SM90_TMA_STOREES26_S28_S28_EEEvvEEEEvNT_6ParamsE --------------------------
	.section	.text._ZN7cutlass13device_kernelINS_4gemm6kernel13GemmUniversalIN4cute5tupleIJiiiiEEENS1_10collective13CollectiveMmaINS1_35MainloopSm100TmaUmmaWarpSpecializedILi17ELi2ELi4ENS5_IJNS4_1CILi2EEESB_NSA_ILi1EEEEEEEENS5_IJNSA_ILi128EEENSA_ILi64EEESG_EEENS_6half_tENS5_IJlSC_lEEESI_SJ_NS4_8TiledMMAINS4_8MMA_AtomIJNS4_26SM100_MMA_F16BF16_2x1SM_SSISI_SI_fLi128ELi64ELNS4_4UMMA5MajorE0ELSO_0ELNSN_7ScaleInE0ELSP_0EEEEEENS4_6LayoutINS5_IJSC_SC_SC_EEENS5_IJNSA_ILi0EEESU_SU_EEEEENS5_IJNS4_10UnderscoreESX_SX_EEEEENS4_28SM100_TMA_2SM_LOAD_MULTICASTENS4_14ComposedLayoutINS4_7SwizzleILi3ELi4ELi3EEENS4_18smem_ptr_flag_bitsILi16EEENSS_INS5_IJNSA_ILi8EEESG_EEENS5_IJSG_SC_EEEEEEEvNS4_8identityENS4_18SM100_TMA_2SM_LOADES1A_vS1B_EENS_8epilogue10collective18CollectiveEpilogueINS1E_23Sm100TmaWarpSpecializedILi3ELi2ELi16ELb1ELb0EEEJNS5_IJSG_SG_SG_EEENS5_IJNSS_ISG_SC_EENSS_INS5_IJNSA_ILi16EEESB_EEENS5_IJSC_NSA_ILi32EEEEEEEEEEESI_SJ_SI_SJ_NS1E_6fusion15FusionCallbacksIS1I_NS1R_17LinearCombinationISI_fSI_fLNS_15FloatRoundStyleE2EEES1J_S1Q_JEEENS4_5SM1004TMEM4LOAD26SM100_TMEM_LOAD_32dp32b16xENS4_13SM90_TMA_LOADENS11_INS12_ILi1ELi4ELi3EEES15_NSS_INS5_IJS16_S1L_EEENS5_IJS1L_SC_EEEEEEENS4_39AutoVectorizingCopyWithAssumedAlignmentILi128EEENS4_14SM90_TMA_STOREES26_S28_S28_EEEvvEEEEvNT_6ParamsE,"ax",@progbits
	.align	128
.text._ZN7cutlass13device_kernelINS_4gemm6kernel13GemmUniversalIN4cute5tupleIJiiiiEEENS1_10collective13CollectiveMmaINS1_35MainloopSm100TmaUmmaWarpSpecializedILi17ELi2ELi4ENS5_IJNS4_1CILi2EEESB_NSA_ILi1EEEEEEEENS5_IJNSA_ILi128EEENSA_ILi64EEESG_EEENS_6half_tENS5_IJlSC_lEEESI_SJ_NS4_8TiledMMAINS4_8MMA_AtomIJNS4_26SM100_MMA_F16BF16_2x1SM_SSISI_SI_fLi128ELi64ELNS4_4UMMA5MajorE0ELSO_0ELNSN_7ScaleInE0ELSP_0EEEEEENS4_6LayoutINS5_IJSC_SC_SC_EEENS5_IJNSA_ILi0EEESU_SU_EEEEENS5_IJNS4_10UnderscoreESX_SX_EEEEENS4_28SM100_TMA_2SM_LOAD_MULTICASTENS4_14ComposedLayoutINS4_7SwizzleILi3ELi4ELi3EEENS4_18smem_ptr_flag_bitsILi16EEENSS_INS5_IJNSA_ILi8EEESG_EEENS5_IJSG_SC_EEEEEEEvNS4_8identityENS4_18SM100_TMA_2SM_LOADES1A_vS1B_EENS_8epilogue10collective18CollectiveEpilogueINS1E_23Sm100TmaWarpSpecializedILi3ELi2ELi16ELb1ELb0EEEJNS5_IJSG_SG_SG_EEENS5_IJNSS_ISG_SC_EENSS_INS5_IJNSA_ILi16EEESB_EEENS5_IJSC_NSA_ILi32EEEEEEEEEEESI_SJ_SI_SJ_NS1E_6fusion15FusionCallbacksIS1I_NS1R_17LinearCombinationISI_fSI_fLNS_15FloatRoundStyleE2EEES1J_S1Q_JEEENS4_5SM1004TMEM4LOAD26SM100_TMEM_LOAD_32dp32b16xENS4_13SM90_TMA_LOADENS11_INS12_ILi1ELi4ELi3EEES15_NSS_INS5_IJS16_S1L_EEENS5_IJS1L_SC_EEEEEEENS4_39AutoVectorizingCopyWithAssumedAlignmentILi128EEENS4_14SM90_TMA_STOREES26_S28_S28_EEEvvEEEEvNT_6ParamsE:
        .type           _ZN7cutlass13device_kernelINS_4gemm6kernel13GemmUniversalIN4cute5tupleIJiiiiEEENS1_10collective13CollectiveMmaINS1_35MainloopSm100TmaUmmaWarpSpecializedILi17ELi2ELi4ENS5_IJNS4_1CILi2EEESB_NSA_ILi1EEEEEEEENS5_IJNSA_ILi128EEENSA_ILi64EEESG_EEENS_6half_tENS5_IJlSC_lEEESI_SJ_NS4_8TiledMMAINS4_8MMA_AtomIJNS4_26SM100_MMA_F16BF16_2x1SM_SSISI_SI_fLi128ELi64ELNS4_4UMMA5MajorE0ELSO_0ELNSN_7ScaleInE0ELSP_0EEEEEENS4_6LayoutINS5_IJSC_SC_SC_EEENS5_IJNSA_ILi0EEESU_SU_EEEEENS5_IJNS4_10UnderscoreESX_SX_EEEEENS4_28SM100_TMA_2SM_LOAD_MULTICASTENS4_14ComposedLayoutINS4_7SwizzleILi3ELi4ELi3EEENS4_18smem_ptr_flag_bitsILi16EEENSS_INS5_IJNSA_ILi8EEESG_EEENS5_IJSG_SC_EEEEEEEvNS4_8identityENS4_18SM100_TMA_2SM_LOADES1A_vS1B_EENS_8epilogue10collective18CollectiveEpilogueINS1E_23Sm100TmaWarpSpecializedILi3ELi2ELi16ELb1ELb0EEEJNS5_IJSG_SG_SG_EEENS5_IJNSS_ISG_SC_EENSS_INS5_IJNSA_ILi16EEESB_EEENS5_IJSC_NSA_ILi32EEEEEEEEEEESI_SJ_SI_SJ_NS1E_6fusion15FusionCallbacksIS1I_NS1R_17LinearCombinationISI_fSI_fLNS_15FloatRoundStyleE2EEES1J_S1Q_JEEENS4_5SM1004TMEM4LOAD26SM100_TMEM_LOAD_32dp32b16xENS4_13SM90_TMA_LOADENS11_INS12_ILi1ELi4ELi3EEES15_NSS_INS5_IJS16_S1L_EEENS5_IJS1L_SC_EEEEEEENS4_39AutoVectorizingCopyWithAssumedAlignmentILi128EEENS4_14SM90_TMA_STOREES26_S28_S28_EEEvvEEEEvNT_6ParamsE,@function
        .size           _ZN7cutlass13device_kernelINS_4gemm6kernel13GemmUniversalIN4cute5tupleIJiiiiEEENS1_10collective13CollectiveMmaINS1_35MainloopSm100TmaUmmaWarpSpecializedILi17ELi2ELi4ENS5_IJNS4_1CILi2EEESB_NSA_ILi1EEEEEEEENS5_IJNSA_ILi128EEENSA_ILi64EEESG_EEENS_6half_tENS5_IJlSC_lEEESI_SJ_NS4_8TiledMMAINS4_8MMA_AtomIJNS4_26SM100_MMA_F16BF16_2x1SM_SSISI_SI_fLi128ELi64ELNS4_4UMMA5MajorE0ELSO_0ELNSN_7ScaleInE0ELSP_0EEEEEENS4_6LayoutINS5_IJSC_SC_SC_EEENS5_IJNSA_ILi0EEESU_SU_EEEEENS5_IJNS4_10UnderscoreESX_SX_EEEEENS4_28SM100_TMA_2SM_LOAD_MULTICASTENS4_14ComposedLayoutINS4_7SwizzleILi3ELi4ELi3EEENS4_18smem_ptr_flag_bitsILi16EEENSS_INS5_IJNSA_ILi8EEESG_EEENS5_IJSG_SC_EEEEEEEvNS4_8identityENS4_18SM100_TMA_2SM_LOADES1A_vS1B_EENS_8epilogue10collective18CollectiveEpilogueINS1E_23Sm100TmaWarpSpecializedILi3ELi2ELi16ELb1ELb0EEEJNS5_IJSG_SG_SG_EEENS5_IJNSS_ISG_SC_EENSS_INS5_IJNSA_ILi16EEESB_EEENS5_IJSC_NSA_ILi32EEEEEEEEEEESI_SJ_SI_SJ_NS1E_6fusion15FusionCallbacksIS1I_NS1R_17LinearCombinationISI_fSI_fLNS_15FloatRoundStyleE2EEES1J_S1Q_JEEENS4_5SM1004TMEM4LOAD26SM100_TMEM_LOAD_32dp32b16xENS4_13SM90_TMA_LOADENS11_INS12_ILi1ELi4ELi3EEES15_NSS_INS5_IJS16_S1L_EEENS5_IJS1L_SC_EEEEEEENS4_39AutoVectorizingCopyWithAssumedAlignmentILi128EEENS4_14SM90_TMA_STOREES26_S28_S28_EEEvvEEEEvNT_6ParamsE,(.L_x_215 - _ZN7cutlass13device_kernelINS_4gemm6kernel13GemmUniversalIN4cute5tupleIJiiiiEEENS1_10collective13CollectiveMmaINS1_35MainloopSm100TmaUmmaWarpSpecializedILi17ELi2ELi4ENS5_IJNS4_1CILi2EEESB_NSA_ILi1EEEEEEEENS5_IJNSA_ILi128EEENSA_ILi64EEESG_EEENS_6half_tENS5_IJlSC_lEEESI_SJ_NS4_8TiledMMAINS4_8MMA_AtomIJNS4_26SM100_MMA_F16BF16_2x1SM_SSISI_SI_fLi128ELi64ELNS4_4UMMA5MajorE0ELSO_0ELNSN_7ScaleInE0ELSP_0EEEEEENS4_6LayoutINS5_IJSC_SC_SC_EEENS5_IJNSA_ILi0EEESU_SU_EEEEENS5_IJNS4_10UnderscoreESX_SX_EEEEENS4_28SM100_TMA_2SM_LOAD_MULTICASTENS4_14ComposedLayoutINS4_7SwizzleILi3ELi4ELi3EEENS4_18smem_ptr_flag_bitsILi16EEENSS_INS5_IJNSA_ILi8EEESG_EEENS5_IJSG_SC_EEEEEEEvNS4_8identityENS4_18SM100_TMA_2SM_LOADES1A_vS1B_EENS_8epilogue10collective18CollectiveEpilogueINS1E_23Sm100TmaWarpSpecializedILi3ELi2ELi16ELb1ELb0EEEJNS5_IJSG_SG_SG_EEENS5_IJNSS_ISG_SC_EENSS_INS5_IJNSA_ILi16EEESB_EEENS5_IJSC_NSA_ILi32EEEEEEEEEEESI_SJ_SI_SJ_NS1E_6fusion15FusionCallbacksIS1I_NS1R_17LinearCombinationISI_fSI_fLNS_15FloatRoundStyleE2EEES1J_S1Q_JEEENS4_5SM1004TMEM4LOAD26SM100_TMEM_LOAD_32dp32b16xENS4_13SM90_TMA_LOADENS11_INS12_ILi1ELi4ELi3EEES15_NSS_INS5_IJS16_S1L_EEENS5_IJS1L_SC_EEEEEEENS4_39AutoVectorizingCopyWithAssumedAlignmentILi128EEENS4_14SM90_TMA_STOREES26_S28_S28_EEEvvEEEEvNT_6ParamsE)
        .other          _ZN7cutlass13device_kernelINS_4gemm6kernel13GemmUniversalIN4cute5tupleIJiiiiEEENS1_10collective13CollectiveMmaINS1_35MainloopSm100TmaUmmaWarpSpecializedILi17ELi2ELi4ENS5_IJNS4_1CILi2EEESB_NSA_ILi1EEEEEEEENS5_IJNSA_ILi128EEENSA_ILi64EEESG_EEENS_6half_tENS5_IJlSC_lEEESI_SJ_NS4_8TiledMMAINS4_8MMA_AtomIJNS4_26SM100_MMA_F16BF16_2x1SM_SSISI_SI_fLi128ELi64ELNS4_4UMMA5MajorE0ELSO_0ELNSN_7ScaleInE0ELSP_0EEEEEENS4_6LayoutINS5_IJSC_SC_SC_EEENS5_IJNSA_ILi0EEESU_SU_EEEEENS5_IJNS4_10UnderscoreESX_SX_EEEEENS4_28SM100_TMA_2SM_LOAD_MULTICASTENS4_14ComposedLayoutINS4_7SwizzleILi3ELi4ELi3EEENS4_18smem_ptr_flag_bitsILi16EEENSS_INS5_IJNSA_ILi8EEESG_EEENS5_IJSG_SC_EEEEEEEvNS4_8identityENS4_18SM100_TMA_2SM_LOADES1A_vS1B_EENS_8epilogue10collective18CollectiveEpilogueINS1E_23Sm100TmaWarpSpecializedILi3ELi2ELi16ELb1ELb0EEEJNS5_IJSG_SG_SG_EEENS5_IJNSS_ISG_SC_EENSS_INS5_IJNSA_ILi16EEESB_EEENS5_IJSC_NSA_ILi32EEEEEEEEEEESI_SJ_SI_SJ_NS1E_6fusion15FusionCallbacksIS1I_NS1R_17LinearCombinationISI_fSI_fLNS_15FloatRoundStyleE2EEES1J_S1Q_JEEENS4_5SM1004TMEM4LOAD26SM100_TMEM_LOAD_32dp32b16xENS4_13SM90_TMA_LOADENS11_INS12_ILi1ELi4ELi3EEES15_NSS_INS5_IJS16_S1L_EEENS5_IJS1L_SC_EEEEEEENS4_39AutoVectorizingCopyWithAssumedAlignmentILi128EEENS4_14SM90_TMA_STOREES26_S28_S28_EEEvvEEEEvNT_6ParamsE,@"STO_CUDA_ENTRY STV_DEFAULT"
_ZN7cutlass13device_kernelINS_4gemm6kernel13GemmUniversalIN4cute5tupleIJiiiiEEENS1_10collective13CollectiveMmaINS1_35MainloopSm100TmaUmmaWarpSpecializedILi17ELi2ELi4ENS5_IJNS4_1CILi2EEESB_NSA_ILi1EEEEEEEENS5_IJNSA_ILi128EEENSA_ILi64EEESG_EEENS_6half_tENS5_IJlSC_lEEESI_SJ_NS4_8TiledMMAINS4_8MMA_AtomIJNS4_26SM100_MMA_F16BF16_2x1SM_SSISI_SI_fLi128ELi64ELNS4_4UMMA5MajorE0ELSO_0ELNSN_7ScaleInE0ELSP_0EEEEEENS4_6LayoutINS5_IJSC_SC_SC_EEENS5_IJNSA_ILi0EEESU_SU_EEEEENS5_IJNS4_10UnderscoreESX_SX_EEEEENS4_28SM100_TMA_2SM_LOAD_MULTICASTENS4_14ComposedLayoutINS4_7SwizzleILi3ELi4ELi3EEENS4_18smem_ptr_flag_bitsILi16EEENSS_INS5_IJNSA_ILi8EEESG_EEENS5_IJSG_SC_EEEEEEEvNS4_8identityENS4_18SM100_TMA_2SM_LOADES1A_vS1B_EENS_8epilogue10collective18CollectiveEpilogueINS1E_23Sm100TmaWarpSpecializedILi3ELi2ELi16ELb1ELb0EEEJNS5_IJSG_SG_SG_EEENS5_IJNSS_ISG_SC_EENSS_INS5_IJNSA_ILi16EEESB_EEENS5_IJSC_NSA_ILi32EEEEEEEEEEESI_SJ_SI_SJ_NS1E_6fusion15FusionCallbacksIS1I_NS1R_17LinearCombinationISI_fSI_fLNS_15FloatRoundStyleE2EEES1J_S1Q_JEEENS4_5SM1004TMEM4LOAD26SM100_TMEM_LOAD_32dp32b16xENS4_13SM90_TMA_LOADENS11_INS12_ILi1ELi4ELi3EEES15_NSS_INS5_IJS16_S1L_EEENS5_IJS1L_SC_EEEEEEENS4_39AutoVectorizingCopyWithAssumedAlignmentILi128EEENS4_14SM90_TMA_STOREES26_S28_S28_EEEvvEEEEvNT_6ParamsE:
[----:B------:R-:W1:Y:S01]  /*0000*/  LDC R1, c[0x0][0x37c] ;  /* 0x0000df00ff017b82 */ /* 0x000e620000000800 */
[----:B------:R-:W2:Y:S01]  /*0010*/  S2R R58, SR_TID.X ;  /* 0x00000000003a7919 */ /* 0x000ea20000002100 */
[----:B------:R-:W3:Y:S06]  /*0020*/  LDCU.64 UR8, c[0x0][0x890] ;  /* 0x00011200ff0877ac */ /* 0x000eec0008000a00 */
[----:B------:R-:W4:Y:S01]  /*0030*/  S2UR UR4, SR_CgaCtaId ;  /* 0x00000000000479c3 */ /* 0x000f220000008800 */
[----:B------:R-:W-:Y:S02]  /*0040*/  PRMT R46, RZ, 0x7610, R46 ;  /* 0x00007610ff2e7816 */ /* 0x000fe4000000002e */
[----:B------:R-:W-:Y:S01]  /*0050*/  ELECT P1, URZ, PT ;  /* 0x0000000000ff782f */ /* 0x000fe20003820000 */
[----:B---3--:R-:W-:-:S04]  /*0060*/  UISETP.NE.U32.AND UP0, UPT, UR8, URZ, UPT ;  /* 0x000000ff0800728c */ /* 0x008fc8000bf05070 */
[----:B------:R-:W-:Y:S02]  /*0070*/  UISETP.NE.AND.EX UP0, UPT, UR9, URZ, UPT, UP0 ;  /* 0x000000ff0900728c */ /* 0x000fe4000bf05300 */
[----:B----4-:R-:W-:Y:S02]  /*0080*/  ULOP3.LUT UR46, UR4, 0x1, URZ, 0xc0, !UPT ;  /* 0x00000001042e7892 */ /* 0x010fe4000f8ec0ff */
[----:B------:R-:W-:Y:S01]  /*0090*/  ULOP3.LUT UR45, UR4, 0x1, URZ, 0x3c, !UPT ;  /* 0x00000001042d7892 */ /* 0x000fe2000f8e3cff */
[----:B--2---:R-:W-:-:S05]  /*00a0*/  SHF.R.U32.HI R47, RZ, 0x5, R58 ;  /* 0x00000005ff2f7819 */ /* 0x004fca000001163a */
[----:B------:R-:W2:Y:S02]  /*00b0*/  SHFL.IDX PT, R0, R47, RZ, 0x1f ;  /* 0x00001fff2f007589 */ /* 0x000ea400000e0000 */
[----:B--2---:R-:W-:Y:S01]  /*00c0*/  R2UR UR13, R0 ;  /* 0x00000000000d72ca */ /* 0x004fe200000e0000 */
[----:B-1----:R-:W-:-:S14]  /*00d0*/  BRA.U UP0, `(.L_x_0) ;  /* 0x0000000100307547 */ /* 0x002fdc000b800000 */
[----:B------:R-:W1:Y:S02]  /*00e0*/  LDCU.64 UR4, c[0x0][0x888] ;  /* 0x00011100ff0477ac */ /* 0x000e640008000a00 */
[----:B-1----:R-:W-:-:S04]  /*00f0*/  UISETP.NE.U32.AND UP0, UPT, UR4, URZ, UPT ;  /* 0x000000ff0400728c */ /* 0x002fc8000bf05070 */
[----:B------:R-:W-:-:S09]  /*0100*/  UISETP.NE.AND.EX UP0, UPT, UR5, URZ, UPT, UP0 ;  /* 0x000000ff0500728c */ /* 0x000fd2000bf05300 */
[----:B------:R-:W-:Y:S05]  /*0110*/  BRA.U !UP0, `(.L_x_1) ;  /* 0x0000000108147547 */ /* 0x000fea000b800000 */
[----:B------:R-:W1:Y:S01]  /*0120*/  LDC.64 R26, c[0x0][0x888] ;  /* 0x00022200ff1a7b82 */ /* 0x000e620000000a00 */
[----:B------:R-:W1:Y:S02]  /*0130*/  LDCU.64 UR4, c[0x0][0x358] ;  /* 0x00006b00ff0477ac */ /* 0x000e640008000a00 */
[----:B-1----:R1:W5:Y:S01]  /*0140*/  LDG.E R26, desc[UR4][R26.64] ;  /* 0x000000041a1a7981 */ /* 0x002362000c1e1900 */
[----:B------:R-:W-:Y:S01]  /*0150*/  HFMA2 R46, -RZ, RZ, 0, 5.9604644775390625e-08 ;  /* 0x00000001ff2e7431 */ /* 0x000fe200000001ff */
[----:B------:R-:W-:Y:S05]  /*0160*/  BRA `(.L_x_0) ;  /* 0x00000000000c7947 */ /* 0x000fea0003800000 */
.L_x_1:
[----:B------:R-:W1:Y:S01]  /*0170*/  LDCU UR4, c[0x0][0x880] ;  /* 0x00011000ff0477ac */ /* 0x000e620008000800 */
[----:B------:R-:W-:Y:S01]  /*0180*/  HFMA2 R46, -RZ, RZ, 0, 5.9604644775390625e-08 ;  /* 0x00000001ff2e7431 */ /* 0x000fe200000001ff */
[----:B-1----:R-:W-:-:S07]  /*0190*/  MOV R26, UR4 ;  /* 0x00000004001a7c02 */ /* 0x002fce0008000f00 */
.L_x_0:
[----:B------:R-:W2:Y:S02]  /*01a0*/  LDCU.64 UR4, c[0x0][0x8b0] ;  /* 0x00011600ff0477ac */ /* 0x000ea40008000a00 */
[----:B--2---:R-:W-:-:S04]  /*01b0*/  UISETP.NE.U32.AND UP0, UPT, UR4, URZ, UPT ;  /* 0x000000ff0400728c */ /* 0x004fc8000bf05070 */
[----:B------:R-:W-:-:S09]  /*01c0*/  UISETP.NE.AND.EX UP0, UPT, UR5, URZ, UPT, UP0 ;  /* 0x000000ff0500728c */ /* 0x000fd2000bf05300 */
[----:B------:R-:W-:Y:S05]  /*01d0*/  BRA.U UP0, `(.L_x_2) ;  /* 0x0000000100287547 */ /* 0x000fea000b800000 */
[----:B------:R-:W2:Y:S02]  /*01e0*/  LDCU.64 UR4, c[0x0][0x8a8] ;  /* 0x00011500ff0477ac */ /* 0x000ea40008000a00 */
[----:B--2---:R-:W-:-:S04]  /*01f0*/  UISETP.NE.U32.AND UP0, UPT, UR4, URZ, UPT ;  /* 0x000000ff0400728c */ /* 0x004fc8000bf05070 */
[----:B------:R-:W-:-:S09]  /*0200*/  UISETP.NE.AND.EX UP0, UPT, UR5, URZ, UPT, UP0 ;  /* 0x000000ff0500728c */ /* 0x000fd2000bf05300 */
[----:B------:R-:W-:Y:S05]  /*0210*/  BRA.U !UP0, `(.L_x_3) ;  /* 0x0000000108107547 */ /* 0x000fea000b800000 */
[----:B------:R-:W2:Y:S01]  /*0220*/  LDC.64 R24, c[0x0][0x8a8] ;  /* 0x00022a00ff187b82 */ /* 0x000ea20000000a00 */
[----:B------:R-:W2:Y:S02]  /*0230*/  LDCU.64 UR4, c[0x0][0x358] ;  /* 0x00006b00ff0477ac */ /* 0x000ea40008000a00 */
[----:B--2---:R2:W5:Y:S01]  /*0240*/  LDG.E R24, desc[UR4][R24.64] ;  /* 0x0000000418187981 */ /* 0x004562000c1e1900 */
[----:B------:R-:W-:Y:S05]  /*0250*/  BRA `(.L_x_2) ;  /* 0x0000000000087947 */ /* 0x000fea0003800000 */
.L_x_3:
[----:B------:R-:W2:Y:S02]  /*0260*/  LDCU UR4, c[0x0][0x8a0] ;  /* 0x00011400ff0477ac */ /* 0x000ea40008000800 */
[----:B--2---:R-:W-:Y:S02]  /*0270*/  MOV R24, UR4 ;  /* 0x0000000400187c02 */ /* 0x004fe40008000f00 */
.L_x_2:
[----:B------:R-:W-:Y:S01]  /*0280*/  IMAD.U32 R0, RZ, RZ, UR13 ;  /* 0x0000000dff007e24 */ /* 0x000fe2000f8e00ff */
[----:B------:R-:W-:Y:S04]  /*0290*/  BSSY.RECONVERGENT B0, `(.L_x_4) ;  /* 0x000000c000007945 */ /* 0x000fe80003800200 */
[C---:B------:R-:W-:Y:S02]  /*02a0*/  ISETP.NE.OR P2, PT, R0.reuse, 0x1, !P1 ;  /* 0x000000010000780c */ /* 0x040fe40004f45670 */
[----:B------:R-:W-:-:S11]  /*02b0*/  ISETP.NE.OR P0, PT, R0, 0x3, !P1 ;  /* 0x000000030000780c */ /* 0x000fd60004f05670 */
[----:B------:R-:W-:Y:S05]  /*02c0*/  @P2 BRA `(.L_x_5) ;  /* 0x0000000000202947 */ /* 0x000fea0003800000 */
[----:B------:R-:W3:Y:S02]  /*02d0*/  LDCU.64 UR4, c[0x0][0x348] ;  /* 0x00006900ff0477ac */ /* 0x000ee40008000a00 */
[----:B---3--:R-:W-:Y:S02]  /*02e0*/  UIADD3 UR6, UP1, UPT, UR4, 0x80, URZ ;  /* 0x0000008004067890 */ /* 0x008fe4000ff3e0ff */
[----:B------:R-:W-:Y:S02]  /*02f0*/  UIADD3 UR4, UP0, UPT, UR4, 0x180, URZ ;  /* 0x0000018004047890 */ /* 0x000fe4000ff1e0ff */
[----:B------:R-:W-:Y:S02]  /*0300*/  UIADD3.X UR7, UPT, UPT, URZ, UR5, URZ, UP1, !UPT ;  /* 0x00000005ff077290 */ /* 0x000fe40008ffe4ff */
[----:B------:R-:W-:-:S07]  /*0310*/  UIADD3.X UR5, UPT, UPT, URZ, UR5, URZ, UP0, !UPT ;  /* 0x00000005ff057290 */ /* 0x000fce00087fe4ff */
[----:B------:R3:W-:Y:S02]  /*0320*/  UTMACCTL.PF [UR6] ;  /* 0x00000000060079b9 */ /* 0x0007e40008040000 */
[----:B------:R3:W-:Y:S02]  /*0330*/  UTMACCTL.PF [UR4] ;  /* 0x00000000040079b9 */ /* 0x0007e40008040000 */
[----:B---3--:R-:W-:Y:S01]  /*0340*/  NOP ;  /* 0x0000000000007918 */ /* 0x008fe20000000000 */
.L_x_5:
[----:B------:R-:W-:Y:S05]  /*0350*/  BSYNC.RECONVERGENT B0 ;  /* 0x0000000000007941 */ /* 0x000fea0003800200 */
.L_x_4:
[----:B------:R-:W-:Y:S04]  /*0360*/  BSSY.RECONVERGENT B0, `(.L_x_6) ;  /* 0x000000a000007945 */ /* 0x000fe80003800200 */
        /* <DEDUP_REMOVED lines=9> */
.L_x_7:
[----:B------:R-:W-:Y:S05]  /*0400*/  BSYNC.RECONVERGENT B0 ;  /* 0x0000000000007941 */ /* 0x000fea0003800200 */
.L_x_6:
[----:B------:R-:W3:Y:S01]  /*0410*/  LDCU.64 UR4, c[0x0][0x888] ;  /* 0x00011100ff0477ac */ /* 0x000ee20008000a00 */
[----:B------:R-:W-:Y:S02]  /*0420*/  UISETP.EQ.U32.AND UP1, UPT, UR8, URZ, UPT ;  /* 0x000000ff0800728c */ /* 0x000fe4000bf22070 */
[----:B------:R-:W-:Y:S02]  /*0430*/  UPLOP3.LUT UP3, UPT, UPT, UPT, UPT, 0x80, 0x8 ;  /* 0x000000000008789c */ /* 0x000fe40003f6f070 */
[----:B---3--:R-:W-:-:S04]  /*0440*/  UISETP.NE.U32.AND UP0, UPT, UR4, URZ, UPT ;  /* 0x000000ff0400728c */ /* 0x008fc8000bf05070 */
[----:B------:R-:W-:-:S04]  /*0450*/  UISETP.NE.AND.EX UP0, UPT, UR5, URZ, UPT, UP0 ;  /* 0x000000ff0500728c */ /* 0x000fc8000bf05300 */
[----:B------:R-:W-:-:S04]  /*0460*/  UISETP.EQ.OR.EX UP2, UPT, UR9, URZ, !UP0, UP1 ;  /* 0x000000ff0900728c */ /* 0x000fc8000c742710 */
[----:B------:R-:W-:-:S06]  /*0470*/  UP2UR UR4, UPR, URZ, 0x4 ;  /* 0x00000004ff047883 */ /* 0x000fcc0008000000 */
[----:B------:R-:W-:Y:S01]  /*0480*/  MOV R52, UR4 ;  /* 0x0000000400347c02 */ /* 0x000fe20008000f00 */
[----:B------:R-:W-:Y:S06]  /*0490*/  BRA.U !UP2, `(.L_x_8) ;  /* 0x000000010a207547 */ /* 0x000fec000b800000 */
[----:B------:R-:W-:Y:S01]  /*04a0*/  UISETP.NE.U32.AND UP1, UPT, UR8, URZ, UPT ;  /* 0x000000ff0800728c */ /* 0x000fe2000bf25070 */
[----:B-----5:R-:W-:Y:S01]  /*04b0*/  FSETP.NEU.AND P0, PT, R26, RZ, PT ;  /* 0x000000ff1a00720b */ /* 0x020fe20003f0d000 */
[----:B------:R-:W-:Y:S02]  /*04c0*/  USEL UR4, URZ, 0xffffffff, UP0 ;  /* 0xffffffffff047887 */ /* 0x000fe40008000000 */
[----:B------:R-:W-:-:S10]  /*04d0*/  UISETP.NE.AND.EX UP1, UPT, UR9, URZ, UPT, UP1 ;  /* 0x000000ff0900728c */ /* 0x000fd4000bf25310 */
[----:B------:R-:W-:Y:S01]  /*04e0*/  VOTEU.ANY UP0, P0 ;  /* 0x0000000000ff7886 */ /* 0x000fe20000000100 */
[----:B------:R-:W-:-:S04]  /*04f0*/  @!UP1 USEL UR4, URZ, 0xffffffff, UP0 ;  /* 0xffffffffff049887 */ /* 0x000fc80008000000 */
[----:B------:R-:W-:-:S04]  /*0500*/  ULOP3.LUT UR4, UR4, 0x1, URZ, 0xc0, !UPT ;  /* 0x0000000104047892 */ /* 0x000fc8000f8ec0ff */
[----:B------:R-:W-:-:S11]  /*0510*/  UISETP.NE.U32.AND UP3, UPT, UR4, 0x1, UPT ;  /* 0x000000010400788c */ /* 0x000fd6000bf65070 */
.L_x_8:
[----:B------:R-:W3:Y:S01]  /*0520*/  SHFL.IDX PT, R0, R47, RZ, 0x1f ;  /* 0x00001fff2f007589 */ /* 0x000ee200000e0000 */
[----:B------:R-:W-:-:S04]  /*0530*/  UISETP.NE.AND UP0, UPT, UR13, 0x2, UPT ;  /* 0x000000020d00788c */ /* 0x000fc8000bf05270 */
[----:B------:R-:W-:Y:S02]  /*0540*/  UISETP.EQ.AND UP1, UPT, UR46, URZ, !UP0 ;  /* 0x000000ff2e00728c */ /* 0x000fe4000c722270 */
[----:B------:R-:W-:-:S04]  /*0550*/  USEL UR43, URZ, 0x1, UP0 ;  /* 0x00000001ff2b7887 */ /* 0x000fc80008000000 */
[----:B------:R-:W-:Y:S02]  /*0560*/  PLOP3.LUT P3, PT, P1, PT, UP1, 0x80, 0x8 ;  /* 0x000000000008781c */ /* 0x000fe40000f6f018 */
[----:B---3--:R-:W-:-:S13]  /*0570*/  ISETP.NE.AND P0, PT, R0, RZ, PT ;  /* 0x000000ff0000720c */ /* 0x008fda0003f05270 */
[----:B------:R-:W-:Y:S05]  /*0580*/  @P0 BRA `(.L_x_9) ;  /* 0x0000000000cc0947 */ /* 0x000fea0003800000 */
[----:B------:R-:W-:Y:S01]  /*0590*/  ELECT P0, URZ, PT ;  /* 0x0000000000ff782f */ /* 0x000fe20003800000 */
[----:B------:R-:W-:-:S12]  /*05a0*/  BSSY.RECONVERGENT B0, `(.L_x_9) ;  /* 0x0000031000007945 */ /* 0x000fd80003800200 */
[----:B------:R-:W-:Y:S05]  /*05b0*/  @!P0 BRA `(.L_x_10) ;  /* 0x0000000000bc8947 */ /* 0x000fea0003800000 */
[----:B------:R-:W3:Y:S01]  /*05c0*/  S2UR UR5, SR_CgaCtaId ;  /* 0x00000000000579c3 */ /* 0x000ee20000008800 */
[----:B------:R-:W-:Y:S01]  /*05d0*/  UMOV UR4, 0x400 ;  /* 0x0000040000047882 */ /* 0x000fe20000000000 */
[----:B------:R-:W-:Y:S01]  /*05e0*/  UMOV UR8, 0x1 ;  /* 0x0000000100087882 */ /* 0x000fe20000000000 */
[----:B------:R-:W-:Y:S01]  /*05f0*/  UMOV UR6, 0x2 ;  /* 0x0000000200067882 */ /* 0x000fe20000000000 */
[----:B------:R-:W-:-:S04]  /*0600*/  UIADD3 UR8, UPT, UPT, -UR8, 0x100000, URZ ;  /* 0x0010000008087890 */ /* 0x000fc8000fffe1ff */
[----:B------:R-:W-:Y:S02]  /*0610*/  USHF.L.U32 UR9, UR8, 0xb, URZ ;  /* 0x0000000b08097899 */ /* 0x000fe400080006ff */
[----:B------:R-:W-:Y:S02]  /*0620*/  USHF.L.U32 UR8, UR8, 0x1, URZ ;  /* 0x0000000108087899 */ /* 0x000fe400080006ff */
[----:B------:R-:W-:-:S04]  /*0630*/  UIADD3 UR6, UPT, UPT, -UR6, 0x100000, URZ ;  /* 0x0010000006067890 */ /* 0x000fc8000fffe1ff */
[----:B------:R-:W-:Y:S02]  /*0640*/  USHF.L.U32 UR7, UR6, 0xb, URZ ;  /* 0x0000000b06077899 */ /* 0x000fe400080006ff */
[----:B------:R-:W-:Y:S02]  /*0650*/  USHF.L.U32 UR6, UR6, 0x1, URZ ;  /* 0x0000000106067899 */ /* 0x000fe400080006ff */
[----:B---3--:R-:W-:Y:S01]  /*0660*/  ULEA UR4, UR5, UR4, 0x18 ;  /* 0x0000000405047291 */ /* 0x008fe2000f8ec0ff */
[----:B------:R-:W3:Y:S11]  /*0670*/  FENCE.VIEW.ASYNC.S ;  /* 0x00000000000073c6 */ /* 0x000ef60000000000 */
[----:B---3--:R3:W4:Y:S01]  /*0680*/  SYNCS.EXCH.64 URZ, [UR4], UR8 ;  /* 0x0000000804ff75b2 */ /* 0x0087220008000100 */
[----:B------:R3:W1:Y:S01]  /*0690*/  SYNCS.EXCH.64 URZ, [UR4+0x88], UR6 ;  /* 0x0000880604ff75b2 */ /* 0x0006620008000100 */
        /* <DEDUP_REMOVED lines=31> */
[----:B------:R3:W1:Y:S02]  /*0890*/  SYNCS.EXCH.64 URZ, [UR4+0x108], UR6 ;  /* 0x0001080604ff75b2 */ /* 0x0006640008000100 */
[----:B---34-:R-:W-:Y:S01]  /*08a0*/  NOP ;  /* 0x0000000000007918 */ /* 0x018fe20000000000 */
.L_x_10:
[----:B------:R-:W-:Y:S05]  /*08b0*/  BSYNC.RECONVERGENT B0 ;  /* 0x0000000000007941 */ /* 0x000fea0003800200 */
.L_x_9:
[----:B------:R-:W3:Y:S01]  /*08c0*/  SHFL.IDX PT, R0, R47, RZ, 0x1f ;  /* 0x00001fff2f007589 */ /* 0x000ee200000e0000 */
[----:B------:R-:W-:Y:S01]  /*08d0*/  NOP ;  /* 0x0000000000007918 */ /* 0x000fe20000000000 */
[----:B---3--:R-:W-:-:S13]  /*08e0*/  ISETP.NE.AND P0, PT, R0, 0x1, PT ;  /* 0x000000010000780c */ /* 0x008fda0003f05270 */
[----:B------:R-:W-:Y:S05]  /*08f0*/  @P0 BRA `(.L_x_11) ;  /* 0x0000000000500947 */ /* 0x000fea0003800000 */
        /* <DEDUP_REMOVED lines=9> */
[----:B------:R-:W-:Y:S01]  /*0990*/  USHF.L.U32 UR6, UR6, 0x1, URZ ;  /* 0x0000000106067899 */ /* 0x000fe200080006ff */
[----:B------:R-:W-:Y:S01]  /*09a0*/  ELECT P0, URZ, PT ;  /* 0x0000000000ff782f */ /* 0x000fe20003800000 */
[----:B---3--:R-:W-:Y:S01]  /*09b0*/  ULEA UR4, UR5, UR4, 0x18 ;  /* 0x0000000405047291 */ /* 0x008fe2000f8ec0ff */
[----:B------:R-:W3:Y:S11]  /*09c0*/  FENCE.VIEW.ASYNC.S ;  /* 0x00000000000073c6 */ /* 0x000ef60000000000 */
[----:B---3--:R3:W4:Y:S01]  /*09d0*/  SYNCS.EXCH.64 URZ, [UR4+0x110], UR8 ;  /* 0x0001100804ff75b2 */ /* 0x0087220008000100 */
[----:B------:R3:W1:Y:S01]  /*09e0*/  SYNCS.EXCH.64 URZ, [UR4+0x128], UR6 ;  /* 0x0001280604ff75b2 */ /* 0x0006620008000100 */
[----:B------:R3:W1:Y:S01]  /*09f0*/  SYNCS.EXCH.64 URZ, [UR4+0x118], UR8 ;  /* 0x0001180804ff75b2 */ /* 0x0006620008000100 */
[----:B------:R3:W1:Y:S01]  /*0a00*/  SYNCS.EXCH.64 URZ, [UR4+0x130], UR6 ;  /* 0x0001300604ff75b2 */ /* 0x0006620008000100 */
[----:B------:R3:W1:Y:S01]  /*0a10*/  SYNCS.EXCH.64 URZ, [UR4+0x120], UR8 ;  /* 0x0001200804ff75b2 */ /* 0x0006620008000100 */
[----:B------:R3:W1:Y:S01]  /*0a20*/  SYNCS.EXCH.64 URZ, [UR4+0x138], UR6 ;  /* 0x0001380604ff75b2 */ /* 0x0006620008000100 */
[----:B------:R-:W-:Y:S01]  /*0a30*/  NOP ;  /* 0x0000000000007918 */ /* 0x000fe20000000000 */
.L_x_11:
[----:B------:R-:W2:Y:S01]  /*0a40*/  SHFL.IDX PT, R0, R47, RZ, 0x1f ;  /* 0x00001fff2f007589 */ /* 0x000ea200000e0000 */
[----:B------:R-:W-:Y:S01]  /*0a50*/  NOP ;  /* 0x0000000000007918 */ /* 0x000fe20000000000 */
[----:B--2---:R-:W-:-:S13]  /*0a60*/  ISETP.NE.AND P0, PT, R0, 0x3, PT ;  /* 0x000000030000780c */ /* 0x004fda0003f05270 */
[----:B------:R-:W-:Y:S05]  /*0a70*/  @P0 BRA `(.L_x_12) ;  /* 0x0000000000300947 */ /* 0x000fea0003800000 */
[----:B------:R-:W2:Y:S01]  /*0a80*/  S2UR UR5, SR_CgaCtaId ;  /* 0x00000000000579c3 */ /* 0x000ea20000008800 */
[----:B---3--:R-:W-:Y:S01]  /*0a90*/  UMOV UR6, 0x400 ;  /* 0x0000040000067882 */ /* 0x008fe20000000000 */
[----:B------:R-:W-:Y:S01]  /*0aa0*/  UMOV UR4, 0x20 ;  /* 0x0000002000047882 */ /* 0x000fe20000000000 */
[----:B------:R-:W-:Y:S01]  /*0ab0*/  ELECT P0, URZ, PT ;  /* 0x0000000000ff782f */ /* 0x000fe20003800000 */
[----:B--2---:R-:W-:Y:S02]  /*0ac0*/  ULEA UR6, UR5, UR6, 0x18 ;  /* 0x0000000605067291 */ /* 0x004fe4000f8ec0ff */
[----:B------:R-:W-:-:S04]  /*0ad0*/  UIADD3 UR4, UPT, UPT, -UR4, 0x100000, URZ ;  /* 0x0010000004047890 */ /* 0x000fc8000fffe1ff */
[----:B------:R-:W-:Y:S02]  /*0ae0*/  USHF.L.U32 UR5, UR4, 0xb, URZ ;  /* 0x0000000b04057899 */ /* 0x000fe400080006ff */
[----:B------:R-:W-:Y:S01]  /*0af0*/  USHF.L.U32 UR4, UR4, 0x1, URZ ;  /* 0x0000000104047899 */ /* 0x000fe200080006ff */
[----:B------:R-:W2:Y:S11]  /*0b00*/  FENCE.VIEW.ASYNC.S ;  /* 0x00000000000073c6 */ /* 0x000eb60000000000 */
[----:B--2---:R2:W3:Y:S01]  /*0b10*/  SYNCS.EXCH.64 URZ, [UR6+0x140], UR4 ;  /* 0x0001400406ff75b2 */ /* 0x0044e20008000100 */
[----:B------:R2:W1:Y:S01]  /*0b20*/  SYNCS.EXCH.64 URZ, [UR6+0x148], UR4 ;  /* 0x0001480406ff75b2 */ /* 0x0004620008000100 */
[----:B------:R-:W-:Y:S01]  /*0b30*/  NOP ;  /* 0x0000000000007918 */ /* 0x000fe20000000000 */
.L_x_12:
[----:B------:R-:W4:Y:S01]  /*0b40*/  SHFL.IDX PT, R0, R47, RZ, 0x1f ;  /* 0x00001fff2f007589 */ /* 0x000f2200000e0000 */
[----:B------:R-:W-:Y:S01]  /*0b50*/  NOP ;  /* 0x0000000000007918 */ /* 0x000fe20000000000 */
[----:B----4-:R-:W-:-:S13]  /*0b60*/  ISETP.NE.AND P0, PT, R0, 0x4, PT ;  /* 0x000000040000780c */ /* 0x010fda0003f05270 */
[----:B------:R-:W-:Y:S05]  /*0b70*/  @P0 BRA `(.L_x_13) ;  /* 0x00000000004c0947 */ /* 0x000fea0003800000 */
[----:B--2---:R-:W2:Y:S01]  /*0b80*/  S2UR UR5, SR_CgaCtaId ;  /* 0x00000000000579c3 */ /* 0x004ea20000008800 */
[----:B---3--:R-:W-:Y:S01]  /*0b90*/  UMOV UR4, 0x3a0 ;  /* 0x000003a000047882 */ /* 0x008fe20000000000 */
[----:B------:R-:W-:Y:S01]  /*0ba0*/  UMOV UR6, 0x400 ;  /* 0x0000040000067882 */ /* 0x000fe20000000000 */
[----:B------:R-:W-:Y:S01]  /*0bb0*/  USEL UR4, UR4, 0x320, UP3 ;  /* 0x0000032004047887 */ /* 0x000fe20009800000 */
[----:B------:R-:W-:Y:S01]  /*0bc0*/  UMOV UR8, 0x1 ;  /* 0x0000000100087882 */ /* 0x000fe20000000000 */
[----:B------:R-:W-:Y:S01]  /*0bd0*/  ELECT P0, URZ, PT ;  /* 0x0000000000ff782f */ /* 0x000fe20003800000 */
[----:B------:R-:W-:-:S04]  /*0be0*/  UIADD3 UR8, UPT, UPT, -UR8, 0x100000, URZ ;  /* 0x0010000008087890 */ /* 0x000fc8000fffe1ff */
[----:B------:R-:W-:Y:S02]  /*0bf0*/  USHF.L.U32 UR9, UR8, 0xb, URZ ;  /* 0x0000000b08097899 */ /* 0x000fe400080006ff */
[----:B------:R-:W-:Y:S02]  /*0c00*/  USHF.L.U32 UR8, UR8, 0x1, URZ ;  /* 0x0000000108087899 */ /* 0x000fe400080006ff */
[----:B--2---:R-:W-:Y:S02]  /*0c10*/  ULEA UR6, UR5, UR6, 0x18 ;  /* 0x0000000605067291 */ /* 0x004fe4000f8ec0ff */
[----:B------:R-:W-:-:S04]  /*0c20*/  UIADD3 UR4, UPT, UPT, -UR4, 0x100000, URZ ;  /* 0x0010000004047890 */ /* 0x000fc8000fffe1ff */
[----:B------:R-:W-:Y:S02]  /*0c30*/  USHF.L.U32 UR5, UR4, 0xb, URZ ;  /* 0x0000000b04057899 */ /* 0x000fe400080006ff */
[----:B------:R-:W-:Y:S01]  /*0c40*/  USHF.L.U32 UR4, UR4, 0x1, URZ ;  /* 0x0000000104047899 */ /* 0x000fe200080006ff */
[----:B------:R-:W2:Y:S03]  /*0c50*/  FENCE.VIEW.ASYNC.S ;  /* 0x00000000000073c6 */ /* 0x000ea60000000000 */
[----:B--2---:R4:W2:Y:S08]  /*0c60*/  SYNCS.EXCH.64 URZ, [UR6+0x150], UR8 ;  /* 0x0001500806ff75b2 */ /* 0x0048b00008000100 */
[----:B------:R4:W3:Y:S01]  /*0c70*/  SYNCS.EXCH.64 URZ, [UR6+0x160], UR4 ;  /* 0x0001600406ff75b2 */ /* 0x0008e20008000100 */
[----:B------:R4:W1:Y:S01]  /*0c80*/  SYNCS.EXCH.64 URZ, [UR6+0x158], UR8 ;  /* 0x0001580806ff75b2 */ /* 0x0008620008000100 */
[----:B------:R4:W1:Y:S02]  /*0c90*/  SYNCS.EXCH.64 URZ, [UR6+0x168], UR4 ;  /* 0x0001680406ff75b2 */ /* 0x0008640008000100 */
[----:B----4-:R-:W-:Y:S01]  /*0ca0*/  NOP ;  /* 0x0000000000007918 */ /* 0x010fe20000000000 */
.L_x_13:
[----:B------:R-:W4:Y:S01]  /*0cb0*/  SHFL.IDX PT, R0, R47, RZ, 0x1f ;  /* 0x00001fff2f007589 */ /* 0x000f2200000e0000 */
[----:B------:R-:W-:Y:S01]  /*0cc0*/  NOP ;  /* 0x0000000000007918 */ /* 0x000fe20000000000 */
[----:B----4-:R-:W-:-:S13]  /*0cd0*/  ISETP.NE.AND P0, PT, R0, 0x5, PT ;  /* 0x000000050000780c */ /* 0x010fda0003f05270 */
[----:B------:R-:W-:Y:S05]  /*0ce0*/  @P0 BRA `(.L_x_14) ;  /* 0x0000000000580947 */ /* 0x000fea0003800000 */
[----:B--2---:R-:W2:Y:S01]  /*0cf0*/  S2UR UR5, SR_CgaCtaId ;  /* 0x00000000000579c3 */ /* 0x004ea20000008800 */
[----:B---3--:R-:W-:Y:S01]  /*0d00*/  UMOV UR4, 0x400 ;  /* 0x0000040000047882 */ /* 0x008fe20000000000 */
        /* <DEDUP_REMOVED lines=9> */
[----:B--2---:R-:W-:Y:S01]  /*0da0*/  ULEA UR4, UR5, UR4, 0x18 ;  /* 0x0000000405047291 */ /* 0x004fe2000f8ec0ff */
[----:B------:R-:W2:Y:S11]  /*0db0*/  FENCE.VIEW.ASYNC.S ;  /* 0x00000000000073c6 */ /* 0x000eb60000000000 */
[----:B--2---:R4:W2:Y:S01]  /*0dc0*/  SYNCS.EXCH.64 URZ, [UR4+0x170], UR6 ;  /* 0x0001700604ff75b2 */ /* 0x0048a20008000100 */
[----:B------:R4:W3:Y:S01]  /*0dd0*/  SYNCS.EXCH.64 URZ, [UR4+0x190], UR8 ;  /* 0x0001900804ff75b2 */ /* 0x0008e20008000100 */
[----:B------:R4:W1:Y:S01]  /*0de0*/  SYNCS.EXCH.64 URZ, [UR4+0x178], UR6 ;  /* 0x0001780604ff75b2 */ /* 0x0008620008000100 */
[----:B------:R4:W1:Y:S01]  /*0df0*/  SYNCS.EXCH.64 URZ, [UR4+0x198], UR8 ;  /* 0x0001980804ff75b2 */ /* 0x0008620008000100 */
[----:B------:R4:W1:Y:S01]  /*0e00*/  SYNCS.EXCH.64 URZ, [UR4+0x180], UR6 ;  /* 0x0001800604ff75b2 */ /* 0x0008620008000100 */
[----:B------:R4:W1:Y:S01]  /*0e10*/  SYNCS.EXCH.64 URZ, [UR4+0x1a0], UR8 ;  /* 0x0001a00804ff75b2 */ /* 0x0008620008000100 */
[----:B------:R4:W1:Y:S01]  /*0e20*/  SYNCS.EXCH.64 URZ, [UR4+0x188], UR6 ;  /* 0x0001880604ff75b2 */ /* 0x0008620008000100 */
[----:B------:R4:W1:Y:S02]  /*0e30*/  SYNCS.EXCH.64 URZ, [UR4+0x1a8], UR8 ;  /* 0x0001a80804ff75b2 */ /* 0x0008640008000100 */
[----:B----4-:R-:W-:Y:S01]  /*0e40*/  NOP ;  /* 0x0000000000007918 */ /* 0x010fe20000000000 */
.L_x_14:
[----:B------:R-:W4:Y:S01]  /*0e50*/  SHFL.IDX PT, R0, R47, RZ, 0x1f ;  /* 0x00001fff2f007589 */ /* 0x000f2200000e0000 */
[----:B------:R-:W-:Y:S01]  /*0e60*/  ISETP.NE.OR P1, PT, RZ, UR13, !P1 ;  /* 0x0000000dff007c0c */ /* 0x000fe2000cf25670 */
[----:B------:R-:W-:Y:S01]  /*0e70*/  NOP ;  /* 0x0000000000007918 */ /* 0x000fe20000000000 */
[----:B----4-:R-:W-:-:S13]  /*0e80*/  ISETP.NE.AND P0, PT, R0, 0x3, PT ;  /* 0x000000030000780c */ /* 0x010fda0003f05270 */
[----:B------:R-:W-:Y:S05]  /*0e90*/  @P0 BRA `(.L_x_15) ;  /* 0x0000000000380947 */ /* 0x000fea0003800000 */
[----:B--2---:R-:W2:Y:S01]  /*0ea0*/  S2UR UR5, SR_CgaCtaId ;  /* 0x00000000000579c3 */ /* 0x004ea20000008800 */
[----:B---3--:R-:W-:Y:S01]  /*0eb0*/  UMOV UR4, 0x400 ;  /* 0x0000040000047882 */ /* 0x008fe20000000000 */
[----:B------:R-:W-:Y:S01]  /*0ec0*/  UMOV UR6, 0x20 ;  /* 0x0000002000067882 */ /* 0x000fe20000000000 */
[----:B------:R-:W-:Y:S01]  /*0ed0*/  ELECT P0, URZ, PT ;  /* 0x0000000000ff782f */ /* 0x000fe20003800000 */
[----:B------:R-:W-:-:S04]  /*0ee0*/  UIADD3 UR6, UPT, UPT, -UR6, 0x100000, URZ ;  /* 0x0010000006067890 */ /* 0x000fc8000fffe1ff */
[----:B------:R-:W-:Y:S02]  /*0ef0*/  USHF.L.U32 UR7, UR6, 0xb, URZ ;  /* 0x0000000b06077899 */ /* 0x000fe400080006ff */
[----:B------:R-:W-:Y:S02]  /*0f00*/  USHF.L.U32 UR6, UR6, 0x1, URZ ;  /* 0x0000000106067899 */ /* 0x000fe400080006ff */
[----:B--2---:R-:W-:Y:S01]  /*0f10*/  ULEA UR4, UR5, UR4, 0x18 ;  /* 0x0000000405047291 */ /* 0x004fe2000f8ec0ff */
[----:B------:R-:W2:Y:S11]  /*0f20*/  FENCE.VIEW.ASYNC.S ;  /* 0x00000000000073c6 */ /* 0x000eb60000000000 */
[----:B--2---:R4:W2:Y:S01]  /*0f30*/  SYNCS.EXCH.64 URZ, [UR4+0x1b0], UR6 ;  /* 0x0001b00604ff75b2 */ /* 0x0048a20008000100 */
[----:B------:R4:W3:Y:S01]  /*0f40*/  SYNCS.EXCH.64 URZ, [UR4+0x1c0], UR6 ;  /* 0x0001c00604ff75b2 */ /* 0x0008e20008000100 */
[----:B------:R4:W1:Y:S01]  /*0f50*/  SYNCS.EXCH.64 URZ, [UR4+0x1b8], UR6 ;  /* 0x0001b80604ff75b2 */ /* 0x0008620008000100 */
[----:B------:R4:W1:Y:S02]  /*0f60*/  SYNCS.EXCH.64 URZ, [UR4+0x1c8], UR6 ;  /* 0x0001c80604ff75b2 */ /* 0x0008640008000100 */
[----:B----4-:R-:W-:Y:S01]  /*0f70*/  NOP ;  /* 0x0000000000007918 */ /* 0x010fe20000000000 */
.L_x_15:
[----:B---3--:R-:W3:Y:S01]  /*0f80*/  S2UR UR7, SR_CgaCtaId ;  /* 0x00000000000779c3 */ /* 0x008ee20000008800 */
[----:B------:R-:W-:Y:S01]  /*0f90*/  VOTEU.ALL UP0, P1 ;  /* 0x0000000000ff7886 */ /* 0x000fe20000800000 */
[----:B--2---:R-:W-:Y:S01]  /*0fa0*/  UMOV UR4, 0x20 ;  /* 0x0000002000047882 */ /* 0x004fe20000000000 */
[----:B------:R-:W-:Y:S01]  /*0fb0*/  NOP ;  /* 0x0000000000007918 */ /* 0x000fe20000000000 */
[----:B------:R-:W-:Y:S01]  /*0fc0*/  LOP3.LUT R3, R58, 0x1f, RZ, 0xc0, !PT ;  /* 0x0000001f3a037812 */ /* 0x000fe200078ec0ff */
[----:B------:R-:W-:Y:S01]  /*0fd0*/  UISETP.NE.AND UP4, UPT, UR13, URZ, UPT ;  /* 0x000000ff0d00728c */ /* 0x000fe2000bf85270 */
[----:B------:R-:W-:Y:S01]  /*0fe0*/  @!UP0 UMOV UR6, 0x400 ;  /* 0x0000040000068882 */ /* 0x000fe20000000000 */
[----:B------:R-:W-:-:S04]  /*0ff0*/  @!UP0 UIADD3 UR4, UPT, UPT, -UR4, 0x100000, URZ ;  /* 0x0010000004048890 */ /* 0x000fc8000fffe1ff */
[----:B------:R-:W-:Y:S02]  /*1000*/  @!UP0 USHF.L.U32 UR5, UR4, 0xb, URZ ;  /* 0x0000000b04058899 */ /* 0x000fe400080006ff */
[----:B------:R-:W-:Y:S02]  /*1010*/  @!UP0 USHF.L.U32 UR4, UR4, 0x1, URZ ;  /* 0x0000000104048899 */ /* 0x000fe400080006ff */
[----:B---3--:R-:W-:Y:S01]  /*1020*/  @!UP0 ULEA UR6, UR7, UR6, 0x18 ;  /* 0x0000000607068291 */ /* 0x008fe2000f8ec0ff */
[----:B------:R-:W2:Y:S01]  /*1030*/  LDCU UR7, c[0x0][0x36c] ;  /* 0x00006d80ff0777ac */ /* 0x000ea20008000800 */
[----:B------:R-:W-:Y:S01]  /*1040*/  VOTEU.ALL UP0, P1 ;  /* 0x0000000000ff7886 */ /* 0x000fe20000800000 */
[----:B------:R-:W3:Y:S09]  /*1050*/  FENCE.VIEW.ASYNC.S ;  /* 0x00000000000073c6 */ /* 0x000ef20000000000 */
[----:B---3--:R3:W4:Y:S01]  /*1060*/  @!UP0 SYNCS.EXCH.64 URZ, [UR6+0x1d0], UR4 ;  /* 0x0001d00406ff85b2 */ /* 0x0087220008000100 */
[----:B--2---:R-:W-:-:S09]  /*1070*/  UISETP.EQ.U32.AND UP5, UPT, UR7, 0x1, UPT ;  /* 0x000000010700788c */ /* 0x004fd2000bfa2070 */
[----:B---3--:R-:W-:Y:S05]  /*1080*/  BRA.U !UP5, `(.L_x_16) ;  /* 0x000000010d087547 */ /* 0x008fea000b800000 */
[----:B-1--4-:R-:W-:Y:S01]  /*1090*/  UCGABAR_ARV ;  /* 0x00000000000079c7 */ /* 0x012fe20008000000 */
[----:B------:R-:W-:Y:S05]  /*10a0*/  BRA `(.L_x_17) ;  /* 0x0000000000047947 */ /* 0x000fea0003800000 */
.L_x_16:
[----:B-1--4-:R-:W-:Y:S01]  /*10b0*/  NOP ;  /* 0x0000000000007918 */ /* 0x012fe20000000000 */
.L_x_17:
[----:B------:R-:W1:Y:S01]  /*10c0*/  S2UR UR19, SR_CTAID.X ;  /* 0x00000000001379c3 */ /* 0x000e620000002500 */
[----:B------:R-:W-:-:S05]  /*10d0*/  CS2R.32 R51, SR_CgaSize ;  /* 0x0000000000337805 */ /* 0x000fca0000008a00 */
[----:B------:R-:W-:-:S05]  /*10e0*/  IMAD R51, R51, -0xa0, RZ ;  /* 0xffffff6033337824 */ /* 0x000fca00078e02ff */
[----:B------:R-:W-:-:S14]  /*10f0*/  R2UR UR5, R51 ;  /* 0x00000000330572ca */ /* 0x000fdc00000e0000 */
[----:B------:R-:W2:Y:S01]  /*1100*/  LDCU UR5, c[0x0][UR5+0x2b0] ;  /* 0x00005600050577ac */ /* 0x000ea20008000800 */
[----:B------:R-:W-:-:S05]  /*1110*/  CS2R.32 R51, SR_CgaSize ;  /* 0x0000000000337805 */ /* 0x000fca0000008a00 */
[----:B------:R-:W-:-:S05]  /*1120*/  IMAD R51, R51, -0xa0, RZ ;  /* 0xffffff6033337824 */ /* 0x000fca00078e02ff */
[----:B------:R-:W-:-:S14]  /*1130*/  R2UR UR4, R51 ;  /* 0x00000000330472ca */ /* 0x000fdc00000e0000 */
[----:B------:R-:W3:Y:S01]  /*1140*/  LDCU UR4, c[0x0][UR4+0x2b4] ;  /* 0x00005680040477ac */ /* 0x000ee20008000800 */
[----:B------:R-:W4:Y:S01]  /*1150*/  S2UR UR7, SR_CTAID.Y ;  /* 0x00000000000779c3 */ /* 0x000f220000002600 */
[----:B------:R-:W-:-:S05]  /*1160*/  CS2R.32 R51, SR_CgaSize ;  /* 0x0000000000337805 */ /* 0x000fca0000008a00 */
[----:B------:R-:W-:-:S05]  /*1170*/  IMAD R51, R51, -0xa0, RZ ;  /* 0xffffff6033337824 */ /* 0x000fca00078e02ff */
[----:B------:R-:W-:-:S14]  /*1180*/  R2UR UR8, R51 ;  /* 0x00000000330872ca */ /* 0x000fdc00000e0000 */
[----:B------:R-:W3:Y:S01]  /*1190*/  LDCU UR8, c[0x0][UR8+0x2a0] ;  /* 0x00005400080877ac */ /* 0x000ee20008000800 */
[----:B------:R-:W-:-:S05]  /*11a0*/  CS2R.32 R51, SR_CgaSize ;  /* 0x0000000000337805 */ /* 0x000fca0000008a00 */
[----:B------:R-:W-:-:S05]  /*11b0*/  IMAD R51, R51, -0xa0, RZ ;  /* 0xffffff6033337824 */ /* 0x000fca00078e02ff */
[----:B------:R-:W-:-:S14]  /*11c0*/  R2UR UR9, R51 ;  /* 0x00000000330972ca */ /* 0x000fdc00000e0000 */
[----:B------:R-:W3:Y:S01]  /*11d0*/  LDCU UR9, c[0x0][UR9+0x2a4] ;  /* 0x00005480090977ac */ /* 0x000ee20008000800 */
[----:B------:R-:W3:Y:S01]  /*11e0*/  S2UR UR10, SR_CgaCtaId ;  /* 0x00000000000a79c3 */ /* 0x000ee20000008800 */
[----:B------:R-:W-:Y:S01]  /*11f0*/  UISETP.GT.U32.AND UP0, UPT, UR46, 0xffff, UPT ;  /* 0x0000ffff2e00788c */ /* 0x000fe2000bf04070 */
[----:B------:R-:W3:Y:S01]  /*1200*/  LDCU UR18, c[0x0][0xb24] ;  /* 0x00016480ff1277ac */ /* 0x000ee20008000800 */
[----:B------:R-:W-:Y:S01]  /*1210*/  UMOV UR29, 0x5 ;  /* 0x00000005001d7882 */ /* 0x000fe20000000000 */
[----:B-1----:R-:W-:-:S04]  /*1220*/  I2FP.F32.U32 R2, UR19 ;  /* 0x0000001300027c45 */ /* 0x002fc80008201000 */
[----:B------:R-:W1:Y:S01]  /*1230*/  S2UR UR36, SR_CTAID.Z ;  /* 0x00000000002479c3 */ /* 0x000e620000002700 */
[----:B------:R-:W1:Y:S01]  /*1240*/  LDCU UR42, c[0x0][0xb24] ;  /* 0x00016480ff2a77ac */ /* 0x000e620008000800 */
[----:B--2---:R-:W-:Y:S01]  /*1250*/  FMUL R2, R2, UR5 ;  /* 0x0000000502027c20 */ /* 0x004fe20008400000 */
[----:B------:R-:W-:Y:S01]  /*1260*/  USEL UR5, UR46, 0xffff, !UP0 ;  /* 0x0000ffff2e057887 */ /* 0x000fe2000c000000 */
[----:B----4-:R-:W-:Y:S01]  /*1270*/  I2FP.F32.U32 R0, UR7 ;  /* 0x0000000700007c45 */ /* 0x010fe20008201000 */
[----:B------:R-:W2:Y:S03]  /*1280*/  LDCU UR27, c[0x0][0xb30] ;  /* 0x00016600ff1b77ac */ /* 0x000ea60008000800 */
[----:B------:R-:W4:Y:S01]  /*1290*/  F2I.U32.TRUNC.NTZ R2, R2 ;  /* 0x0000000200027305 */ /* 0x000f22000020f000 */
[----:B---3--:R-:W-:Y:S01]  /*12a0*/  FMUL R0, R0, UR4 ;  /* 0x0000000400007c20 */ /* 0x008fe20008400000 */
[----:B------:R-:W-:-:S02]  /*12b0*/  ULOP3.LUT UR24, UR5, 0xffff, URZ, 0xc0, !UPT ;  /* 0x0000ffff05187892 */ /* 0x000fc4000f8ec0ff */
[----:B------:R-:W-:Y:S02]  /*12c0*/  USHF.L.U32 UR28, UR10, 0xa, URZ ;  /* 0x0000000a0a1c7899 */ /* 0x000fe400080006ff */
[----:B------:R-:W-:Y:S02]  /*12d0*/  UISETP.GE.AND UP2, UPT, UR18, 0x1, UPT ;  /* 0x000000011200788c */ /* 0x000fe4000bf46270 */
[----:B------:R-:W3:Y:S01]  /*12e0*/  F2I.U32.TRUNC.NTZ R0, R0 ;  /* 0x0000000000007305 */ /* 0x000ee2000020f000 */
[----:B------:R-:W-:Y:S01]  /*12f0*/  UMOV UR25, UR7 ;  /* 0x0000000700197c82 */ /* 0x000fe20008000000 */
[----:B------:R-:W-:Y:S01]  /*1300*/  UMOV UR20, UR19 ;  /* 0x0000001300147c82 */ /* 0x000fe20008000000 */
[----:B----4-:R-:W-:Y:S02]  /*1310*/  R2UR UR4, R2 ;  /* 0x00000000020472ca */ /* 0x010fe400000e0000 */
[----:B------:R-:W-:Y:S02]  /*1320*/  PRMT R2, RZ, 0x7610, R2 ;  /* 0x00007610ff027816 */ /* 0x000fe40000000002 */
[----:B---3--:R-:W-:-:S02]  /*1330*/  R2UR UR6, R0 ;  /* 0x00000000000672ca */ /* 0x008fc400000e0000 */
[----:B------:R-:W-:-:S07]  /*1340*/  PRMT R0, RZ, 0x7610, R0 ;  /* 0x00007610ff007816 */ /* 0x000fce0000000000 */
[----:B------:R-:W-:-:S04]  /*1350*/  UIADD3 UR5, UPT, UPT, -UR4, URZ, URZ ;  /* 0x000000ff04057290 */ /* 0x000fc8000fffe1ff */
[----:B------:R-:W-:Y:S02]  /*1360*/  UIMAD UR5, UR8, UR5, UR19 ;  /* 0x00000005080572a4 */ /* 0x000fe4000f8e0213 */
[----:B------:R-:W-:-:S04]  /*1370*/  UIADD3 UR4, UPT, UPT, -UR6, URZ, URZ ;  /* 0x000000ff06047290 */ /* 0x000fc8000fffe1ff */
[----:B------:R-:W-:Y:S01]  /*1380*/  IMAD.U32 R51, RZ, RZ, UR5 ;  /* 0x00000005ff337e24 */ /* 0x000fe2000f8e00ff */
[----:B------:R-:W-:-:S06]  /*1390*/  UIMAD UR4, UR9, UR4, UR7 ;  /* 0x00000004090472a4 */ /* 0x000fcc000f8e0207 */
[----:B------:R-:W-:Y:S01]  /*13a0*/  IMAD.U32 R50, RZ, RZ, UR4 ;  /* 0x00000004ff327e24 */ /* 0x000fe2000f8e00ff */
[----:B-12---:R-:W-:Y:S06]  /*13b0*/  BRA.U UP4, `(.L_x_18) ;  /* 0x0000000104447547 */ /* 0x006fec000b800000 */
[----:B------:R-:W-:Y:S02]  /*13c0*/  R2UR UR4, R51 ;  /* 0x00000000330472ca */ /* 0x000fe400000e0000 */
[----:B------:R-:W-:-:S11]  /*13d0*/  R2UR UR8, R50 ;  /* 0x00000000320872ca */ /* 0x000fd600000e0000 */
[----:B------:R-:W-:Y:S02]  /*13e0*/  UISETP.GT.U32.AND UP0, UPT, UR4, 0x1, UPT ;  /* 0x000000010400788c */ /* 0x000fe4000bf04070 */
[----:B------:R-:W-:Y:S02]  /*13f0*/  ULOP3.LUT UR4, UR4, 0xfffffffe, URZ, 0xc0, !UPT ;  /* 0xfffffffe04047892 */ /* 0x000fe4000f8ec0ff */
[----:B------:R-:W-:Y:S02]  /*1400*/  UISETP.NE.AND UP1, UPT, UR8, URZ, UP0 ;  /* 0x000000ff0800728c */ /* 0x000fe40008725270 */
[----:B------:R-:W-:Y:S02]  /*1410*/  UISETP.NE.AND UP0, UPT, UR8, 0x1, UP0 ;  /* 0x000000010800788c */ /* 0x000fe40008705270 */
[----:B------:R-:W-:Y:S02]  /*1420*/  USEL UR7, URZ, 0x1, UP1 ;  /* 0x00000001ff077887 */ /* 0x000fe40008800000 */
[----:B------:R-:W-:-:S02]  /*1430*/  USEL UR6, URZ, 0x4, UP0 ;  /* 0x00000004ff067887 */ /* 0x000fc40008000000 */
[----:B------:R-:W-:Y:S02]  /*1440*/  USEL UR5, URZ, 0x2, UP1 ;  /* 0x00000002ff057887 */ /* 0x000fe40008800000 */
[----:B------:R-:W-:Y:S02]  /*1450*/  ULEA UR4, UR8, UR4, 0x1 ;  /* 0x0000000408047291 */ /* 0x000fe4000f8e08ff */
[----:B------:R-:W-:Y:S02]  /*1460*/  USEL UR8, URZ, 0x8, UP0 ;  /* 0x00000008ff087887 */ /* 0x000fe40008000000 */
[----:B------:R-:W-:-:S03]  /*1470*/  UIADD3 UR5, UPT, UPT, UR5, UR6, UR7 ;  /* 0x0000000605057290 */ /* 0x000fc6000fffe007 */
[----:B------:R-:W-:Y:S01]  /*1480*/  UMOV UR6, 0x3 ;  /* 0x0000000300067882 */ /* 0x000fe20000000000 */
[----:B------:R-:W-:Y:S02]  /*1490*/  UIADD3 UR5, UPT, UPT, UR5, UR8, URZ ;  /* 0x0000000805057290 */ /* 0x000fe4000fffe0ff */
[----:B------:R-:W-:-:S04]  /*14a0*/  USHF.L.U32 UR4, UR6, UR4, URZ ;  /* 0x0000000406047299 */ /* 0x000fc800080006ff */
[----:B------:R-:W-:Y:S02]  /*14b0*/  IMAD.U32 R2, RZ, RZ, UR5 ;  /* 0x00000005ff027e24 */ /* 0x000fe4000f8e00ff */
[----:B------:R-:W-:Y:S02]  /*14c0*/  IMAD.U32 R0, RZ, RZ, UR4 ;  /* 0x00000004ff007e24 */ /* 0x000fe4000f8e00ff */
.L_x_18:
[----:B------:R-:W-:Y:S05]  /*14d0*/  BRA.U !UP2, `(.L_x_19) ;  /* 0x000000010ad07547 */ /* 0x000fea000b800000 */
[----:B------:R-:W1:Y:S01]  /*14e0*/  LDCU.128 UR20, c[0x0][0xb10] ;  /* 0x00016200ff1477ac */ /* 0x000e620008000c00 */
[----:B------:R-:W2:Y:S01]  /*14f0*/  LDCU UR12, c[0x0][0x370] ;  /* 0x00006e00ff0c77ac */ /* 0x000ea20008000800 */
[----:B------:R-:W3:Y:S01]  /*1500*/  LDCU UR5, c[0x0][0x374] ;  /* 0x00006e80ff0577ac */ /* 0x000ee20008000800 */
[----:B------:R-:W4:Y:S01]  /*1510*/  LDCU UR26, c[0x0][0xb0c] ;  /* 0x00016180ff1a77ac */ /* 0x000f220008000800 */
[----:B------:R-:W4:Y:S01]  /*1520*/  LDCU UR4, c[0x0][0xb20] ;  /* 0x00016400ff0477ac */ /* 0x000f220008000800 */
[----:B------:R-:W4:Y:S01]  /*1530*/  LDCU.64 UR16, c[0x0][0xb28] ;  /* 0x00016500ff1077ac */ /* 0x000f220008000a00 */
[----:B-1----:R-:W-:Y:S02]  /*1540*/  UISETP.NE.AND UP0, UPT, UR22, 0x1, UPT ;  /* 0x000000011600788c */ /* 0x002fe4000bf05270 */
[----:B---3--:R-:W-:Y:S02]  /*1550*/  UIMAD.WIDE.U32 UR6, UR5, UR23, URZ ;  /* 0x00000017050672a5 */ /* 0x008fe4000f8e00ff */
[----:B--2---:R-:W-:-:S02]  /*1560*/  UIMAD.WIDE.U32 UR8, UR12, UR20, URZ ;  /* 0x000000140c0872a5 */ /* 0x004fc4000f8e00ff */
[----:B----4-:R-:W-:Y:S02]  /*1570*/  UISETP.NE.AND UP1, UPT, UR26, 0x1, UPT ;  /* 0x000000011a00788c */ /* 0x010fe4000bf25270 */
[----:B------:R-:W-:Y:S01]  /*1580*/  UISETP.NE.AND UP2, UPT, UR18, 0x1, UPT ;  /* 0x000000011200788c */ /* 0x000fe2000bf45270 */
[----:B------:R-:W-:Y:S02]  /*1590*/  UMOV UR6, UR7 ;  /* 0x0000000700067c82 */ /* 0x000fe40008000000 */
[----:B------:R-:W-:Y:S01]  /*15a0*/  UMOV UR8, UR9 ;  /* 0x0000000900087c82 */ /* 0x000fe20008000000 */
[----:B------:R-:W-:Y:S02]  /*15b0*/  @UP0 USHF.R.U32.HI UR5, URZ, UR4, UR6 ;  /* 0x00000004ff050299 */ /* 0x000fe40008011606 */
[----:B------:R-:W-:Y:S02]  /*15c0*/  UIMAD.WIDE.U32 UR14, UR25, UR23, URZ ;  /* 0x00000017190e72a5 */ /* 0x000fe4000f8e00ff */
[----:B------:R-:W-:-:S02]  /*15d0*/  UIMAD.WIDE.U32 UR6, UR5, UR16, URZ ;  /* 0x00000010050672a5 */ /* 0x000fc4000f8e00ff */
[----:B------:R-:W-:Y:S02]  /*15e0*/  @UP1 USHF.R.U32.HI UR12, URZ, UR21, UR8 ;  /* 0x00000015ff0c1299 */ /* 0x000fe40008011608 */
[----:B------:R-:W-:Y:S02]  /*15f0*/  UIMAD.WIDE.U32 UR10, UR19, UR20, URZ ;  /* 0x00000014130a72a5 */ /* 0x000fe4000f8e00ff */
[----:B------:R-:W-:Y:S01]  /*1600*/  UIMAD.WIDE.U32 UR8, UR12, UR16, URZ ;  /* 0x000000100c0872a5 */ /* 0x000fe2000f8e00ff */
[----:B------:R-:W-:Y:S01]  /*1610*/  UMOV UR14, UR15 ;  /* 0x0000000f000e7c82 */ /* 0x000fe20008000000 */
[----:B------:R-:W-:Y:S01]  /*1620*/  UMOV UR6, UR7 ;  /* 0x0000000700067c82 */ /* 0x000fe20008000000 */
[----:B------:R-:W-:Y:S02]  /*1630*/  USHF.R.U32.HI UR14, URZ, UR4, UR14 ;  /* 0x00000004ff0e7299 */ /* 0x000fe4000801160e */
[----:B------:R-:W-:Y:S01]  /*1640*/  @UP2 USHF.R.U32.HI UR5, URZ, UR17, UR6 ;  /* 0x00000011ff052299 */ /* 0x000fe20008011606 */
[----:B------:R-:W-:-:S02]  /*1650*/  UMOV UR10, UR11 ;  /* 0x0000000b000a7c82 */ /* 0x000fc40008000000 */
[----:B------:R-:W-:Y:S01]  /*1660*/  UMOV UR6, UR9 ;  /* 0x0000000900067c82 */ /* 0x000fe20008000000 */
[----:B------:R-:W-:Y:S02]  /*1670*/  USHF.R.U32.HI UR10, URZ, UR21, UR10 ;  /* 0x00000015ff0a7299 */ /* 0x000fe4000801160a */
[----:B------:R-:W-:Y:S02]  /*1680*/  @UP2 USHF.R.U32.HI UR12, URZ, UR17, UR6 ;  /* 0x00000011ff0c2299 */ /* 0x000fe40008011606 */
[----:B------:R-:W-:Y:S02]  /*1690*/  USEL UR4, UR25, UR14, !UP0 ;  /* 0x0000000e19047287 */ /* 0x000fe4000c000000 */
[----:B------:R-:W-:Y:S02]  /*16a0*/  UIMAD UR6, UR5, UR18, URZ ;  /* 0x00000012050672a4 */ /* 0x000fe4000f8e02ff */
[----:B------:R-:W-:Y:S02]  /*16b0*/  USEL UR5, UR19, UR10, !UP1 ;  /* 0x0000000a13057287 */ /* 0x000fe4000c800000 */
[----:B------:R-:W-:-:S02]  /*16c0*/  UIMAD UR8, UR12, UR18, URZ ;  /* 0x000000120c0872a4 */ /* 0x000fc4000f8e02ff */
[----:B------:R-:W-:Y:S02]  /*16d0*/  UISETP.GE.AND UP0, UPT, UR4, UR6, UPT ;  /* 0x000000060400728c */ /* 0x000fe4000bf06270 */
[----:B------:R-:W-:Y:S02]  /*16e0*/  UIMAD.WIDE.U32 UR6, UR4, UR16, URZ ;  /* 0x00000010040672a5 */ /* 0x000fe4000f8e00ff */
[----:B------:R-:W-:Y:S02]  /*16f0*/  UISETP.GE.OR UP0, UPT, UR5, UR8, UP0 ;  /* 0x000000080500728c */ /* 0x000fe40008706670 */
[----:B------:R-:W-:Y:S02]  /*1700*/  UIMAD.WIDE.U32 UR8, UR5, UR16, URZ ;  /* 0x00000010050872a5 */ /* 0x000fe4000f8e00ff */
[----:B------:R-:W-:Y:S02]  /*1710*/  USHF.R.U32.HI UR7, URZ, UR17, UR7 ;  /* 0x00000011ff077299 */ /* 0x000fe40008011607 */
[----:B------:R-:W-:-:S02]  /*1720*/  UIADD3 UR10, UPT, UPT, -UR4, URZ, URZ ;  /* 0x000000ff040a7290 */ /* 0x000fc4000fffe1ff */
[----:B------:R-:W-:Y:S02]  /*1730*/  USEL UR7, UR4, UR7, !UP2 ;  /* 0x0000000704077287 */ /* 0x000fe4000d000000 */
[----:B------:R-:W-:Y:S01]  /*1740*/  UIADD3 UR20, UPT, UPT, -UR5, URZ, URZ ;  /* 0x000000ff05147290 */ /* 0x000fe2000fffe1ff */
[----:B------:R-:W-:Y:S01]  /*1750*/  @!UP0 UMOV UR6, UR9 ;  /* 0x0000000900068c82 */ /* 0x000fe20008000000 */
[----:B------:R-:W-:Y:S02]  /*1760*/  UIADD3 UR8, UPT, UPT, -UR7, URZ, URZ ;  /* 0x000000ff07087290 */ /* 0x000fe4000fffe1ff */
[----:B------:R-:W-:Y:S02]  /*1770*/  @!UP0 USHF.R.U32.HI UR6, URZ, UR17, UR6 ;  /* 0x00000011ff068299 */ /* 0x000fe40008011606 */
[----:B------:R-:W-:Y:S02]  /*1780*/  UIMAD UR8, UR18, UR8, UR4 ;  /* 0x00000008120872a4 */ /* 0x000fe4000f8e0204 */
[----:B------:R-:W-:-:S02]  /*1790*/  @!UP0 USEL UR6, UR5, UR6, !UP2 ;  /* 0x0000000605068287 */ /* 0x000fc4000d000000 */
[----:B------:R-:W-:Y:S02]  /*17a0*/  UIMAD UR25, UR22, UR10, UR25 ;  /* 0x0000000a161972a4 */ /* 0x000fe4000f8e0219 */
[----:B------:R-:W-:Y:S02]  /*17b0*/  @!UP0 UIADD3 UR7, UPT, UPT, UR7, -UR6, URZ ;  /* 0x8000000607078290 */ /* 0x000fe4000fffe0ff */
[----:B------:R-:W-:Y:S02]  /*17c0*/  @!UP0 UIMAD UR6, UR8, UR12, UR6 ;  /* 0x0000000c080682a4 */ /* 0x000fe4000f8e0206 */
[----:B------:R-:W-:Y:S02]  /*17d0*/  @!UP0 UIMAD UR4, UR7, UR18, UR5 ;  /* 0x00000012070482a4 */ /* 0x000fe4000f8e0205 */
[----:B------:R-:W-:Y:S02]  /*17e0*/  UIMAD UR20, UR26, UR20, UR19 ;  /* 0x000000141a1472a4 */ /* 0x000fe4000f8e0213 */
[----:B------:R-:W-:Y:S01]  /*17f0*/  UIMAD UR25, UR4, UR22, UR25 ;  /* 0x00000016041972a4 */ /* 0x000fe2000f8e0219 */
[----:B------:R-:W-:-:S02]  /*1800*/  @!UP0 UMOV UR5, UR6 ;  /* 0x0000000600058c82 */ /* 0x000fc40008000000 */
[----:B------:R-:W-:-:S12]  /*1810*/  UIMAD UR20, UR5, UR26, UR20 ;  /* 0x0000001a051472a4 */ /* 0x000fd8000f8e0214 */
.L_x_19:
[----:B------:R-:W-:Y:S02]  /*1820*/  UISETP.NE.AND UP1, UPT, UR27, 0x1, UPT ;  /* 0x000000011b00788c */ /* 0x000fe4000bf25270 */
[----:B------:R-:W-:Y:S02]  /*1830*/  UISETP.NE.AND UP0, UPT, UR13, 0x2, UPT ;  /* 0x000000020d00788c */ /* 0x000fe4000bf05270 */
[----:B------:R-:W-:Y:S02]  /*1840*/  ULOP3.LUT UR28, UR28, 0x800, URZ, 0xc0, !UPT ;  /* 0x000008001c1c7892 */ /* 0x000fe4000f8ec0ff */
[----:B------:R-:W-:-:S03]  /*1850*/  USHF.L.U32 UR24, UR29, UR24, URZ ;  /* 0x000000181d187299 */ /* 0x000fc600080006ff */
[----:B------:R-:W-:Y:S09]  /*1860*/  BRA.U UP1, `(.L_x_20) ;  /* 0x0000000101447547 */ /* 0x000ff2000b800000 */
[----:B------:R-:W1:Y:S01]  /*1870*/  LDCU.128 UR8, c[0x0][0xb10] ;  /* 0x00016200ff0877ac */ /* 0x000e620008000c00 */
[----:B------:R-:W2:Y:S01]  /*1880*/  LDCU UR12, c[0x0][0xb0c] ;  /* 0x00016180ff0c77ac */ /* 0x000ea20008000800 */
[----:B------:R-:W3:Y:S01]  /*1890*/  LDCU UR14, c[0x0][0xb20] ;  /* 0x00016400ff0e77ac */ /* 0x000ee20008000800 */
[----:B-1----:R-:W-:Y:S02]  /*18a0*/  UIMAD.WIDE.U32 UR6, UR20, UR8, URZ ;  /* 0x00000008140672a5 */ /* 0x002fe4000f8e00ff */
[----:B------:R-:W-:Y:S02]  /*18b0*/  UIMAD.WIDE.U32 UR4, UR25, UR11, URZ ;  /* 0x0000000b190472a5 */ /* 0x000fe4000f8e00ff */
[----:B--2---:R-:W-:Y:S02]  /*18c0*/  UISETP.NE.AND UP2, UPT, UR12, 0x1, UPT ;  /* 0x000000010c00788c */ /* 0x004fe4000bf45270 */
[----:B------:R-:W-:Y:S01]  /*18d0*/  UISETP.NE.AND UP1, UPT, UR10, 0x1, UPT ;  /* 0x000000010a00788c */ /* 0x000fe2000bf25270 */
[----:B------:R-:W-:-:S02]  /*18e0*/  UMOV UR6, UR7 ;  /* 0x0000000700067c82 */ /* 0x000fc40008000000 */
[----:B------:R-:W-:Y:S01]  /*18f0*/  UMOV UR4, UR5 ;  /* 0x0000000500047c82 */ /* 0x000fe20008000000 */
[----:B------:R-:W-:Y:S02]  /*1900*/  USHF.R.U32.HI UR6, URZ, UR9, UR6 ;  /* 0x00000009ff067299 */ /* 0x000fe40008011606 */
[----:B---3--:R-:W-:Y:S02]  /*1910*/  USHF.R.U32.HI UR4, URZ, UR14, UR4 ;  /* 0x0000000eff047299 */ /* 0x008fe40008011604 */
[----:B------:R-:W-:Y:S02]  /*1920*/  USEL UR5, UR20, UR6, !UP2 ;  /* 0x0000000614057287 */ /* 0x000fe4000d000000 */
[----:B------:R-:W-:-:S04]  /*1930*/  USEL UR4, UR25, UR4, !UP1 ;  /* 0x0000000419047287 */ /* 0x000fc8000c800000 */
[----:B------:R-:W-:Y:S02]  /*1940*/  UIADD3 UR6, UPT, UPT, -UR4, UR5, URZ ;  /* 0x0000000504067290 */ /* 0x000fe4000fffe1ff */
[----:B------:R-:W-:Y:S02]  /*1950*/  UIADD3 UR4, UPT, UPT, UR4, -UR5, URZ ;  /* 0x8000000504047290 */ /* 0x000fe4000fffe0ff */
[----:B------:R-:W-:Y:S02]  /*1960*/  UIMAD UR25, UR6, UR10, UR25 ;  /* 0x0000000a061972a4 */ /* 0x000fe4000f8e0219 */
[----:B------:R-:W-:-:S12]  /*1970*/  UIMAD UR20, UR4, UR12, UR20 ;  /* 0x0000000c041472a4 */ /* 0x000fd8000f8e0214 */
.L_x_20:
[----:B------:R-:W-:Y:S05]  /*1980*/  BRA.U !UP5, `(.L_x_21) ;  /* 0x000000010d0c7547 */ /* 0x000fea000b800000 */
[----:B------:R-:W-:Y:S01]  /*1990*/  UCGABAR_WAIT ;  /* 0x0000000000007dc7 */ /* 0x000fe20008000000 */
[----:B------:R-:W-:Y:S01]  /*19a0*/  CCTL.IVALL ;  /* 0x00000000ff00798f */ /* 0x000fe20002000000 */
[----:B------:R-:W-:Y:S05]  /*19b0*/  BRA `(.L_x_22) ;  /* 0x0000000000047947 */ /* 0x000fea0003800000 */
.L_x_21:
[----:B------:R-:W-:Y:S06]  /*19c0*/  BAR.SYNC.DEFER_BLOCKING 0x0 ;  /* 0x0000000000007b1d */ /* 0x000fec0000010000 */
.L_x_22:
[----:B------:R-:W-:Y:S05]  /*19d0*/  BRA.U UP0, `(.L_x_23) ;  /* 0x0000001900c47547 */ /* 0x000fea000b800000 */
[----:B------:R-:W1:Y:S01]  /*19e0*/  LDCU UR6, c[0x0][0x38c] ;  /* 0x00007180ff0677ac */ /* 0x000e620008000800 */
[----:B------:R-:W2:Y:S01]  /*19f0*/  S2UR UR9, SR_CgaCtaId ;  /* 0x00000000000979c3 */ /* 0x000ea20000008800 */
[----:B------:R-:W-:Y:S01]  /*1a00*/  PLOP3.LUT P1, PT, PT, PT, UP3, 0x80, 0x8 ;  /* 0x000000000008781c */ /* 0x000fe20003f2f038 */
[----:B------:R-:W-:Y:S01]  /*1a10*/  IMAD.MOV.U32 R12, RZ, RZ, 0x1 ;  /* 0x00000001ff0c7424 */ /* 0x000fe200078e00ff */
[----:B------:R-:W-:Y:S01]  /*1a20*/  UMOV UR8, 0x400 ;  /* 0x0000040000087882 */ /* 0x000fe20000000000 */
[----:B------:R-:W-:Y:S01]  /*1a30*/  UISETP.NE.AND UP1, UPT, UR13, URZ, UPT ;  /* 0x000000ff0d00728c */ /* 0x000fe2000bf25270 */
[----:B------:R-:W-:Y:S01]  /*1a40*/  ISETP.NE.AND P2, PT, R3, RZ, P3 ;  /* 0x000000ff0300720c */ /* 0x000fe20001f45270 */
[----:B------:R-:W-:Y:S01]  /*1a50*/  USHF.L.U32 UR7, UR19, 0x6, URZ ;  /* 0x0000000613077899 */ /* 0x000fe200080006ff */
[----:B------:R-:W-:Y:S01]  /*1a60*/  PLOP3.LUT P1, PT, P1, PT, PT, 0x8, 0x80 ;  /* 0x000000000080781c */ /* 0x000fe20000f2e170 */
[----:B------:R-:W-:Y:S01]  /*1a70*/  USHF.L.U32 UR46, UR19, 0x5, URZ ;  /* 0x00000005132e7899 */ /* 0x000fe200080006ff */
[----:B------:R-:W-:Y:S01]  /*1a80*/  CS2R R10, SRZ ;  /* 0x00000000000a7805 */ /* 0x000fe2000001ff00 */
[----:B------:R-:W-:Y:S01]  /*1a90*/  IMAD.MOV.U32 R9, RZ, RZ, RZ ;  /* 0x000000ffff097224 */ /* 0x000fe200078e00ff */
[----:B------:R-:W3:Y:S01]  /*1aa0*/  LDCU UR39, c[0x0][0x370] ;  /* 0x00006e00ff2777ac */ /* 0x000ee20008000800 */
[----:B------:R-:W-:Y:S01]  /*1ab0*/  IMAD.MOV.U32 R8, RZ, RZ, 0x1 ;  /* 0x00000001ff087424 */ /* 0x000fe200078e00ff */
[----:B------:R-:W-:-:S02]  /*1ac0*/  USEL UR21, UR43, 0x2, UP1 ;  /* 0x000000022b157887 */ /* 0x000fc40008800000 */
[----:B-1----:R-:W-:Y:S02]  /*1ad0*/  UIADD3 UR5, UPT, UPT, UR6, 0x3f, URZ ;  /* 0x0000003f06057890 */ /* 0x002fe4000fffe0ff */
[----:B------:R-:W-:Y:S02]  /*1ae0*/  UIADD3 UR47, UPT, UPT, UR6, 0x7e, URZ ;  /* 0x0000007e062f7890 */ /* 0x000fe4000fffe0ff */
[----:B------:R-:W-:Y:S01]  /*1af0*/  USHF.R.S32.HI UR4, URZ, 0x1f, UR5 ;  /* 0x0000001fff047899 */ /* 0x000fe20008011405 */
[----:B------:R-:W1:Y:S03]  /*1b00*/  LDCU.64 UR26, c[0x0][0x348] ;  /* 0x00006900ff1a77ac */ /* 0x000e660008000a00 */
[----:B------:R-:W-:Y:S02]  /*1b10*/  ULEA.HI UR4, UR4, UR5, URZ, 0x6 ;  /* 0x0000000504047291 */ /* 0x000fe4000f8f30ff */
[----:B--2---:R-:W-:-:S02]  /*1b20*/  ULEA UR13, UR9, UR8, 0x18 ;  /* 0x00000008090d7291 */ /* 0x004fc4000f8ec0ff */
[----:B------:R-:W-:Y:S02]  /*1b30*/  USHF.R.S32.HI UR41, URZ, 0x6, UR4 ;  /* 0x00000006ff297899 */ /* 0x000fe40008011404 */
[----:B------:R-:W-:Y:S02]  /*1b40*/  UIADD3 UR4, UPT, UPT, UR6, -0x1, URZ ;  /* 0xffffffff06047890 */ /* 0x000fe4000fffe0ff */
[----:B------:R-:W-:Y:S02]  /*1b50*/  UISETP.LT.U32.AND UP0, UPT, UR41, 0x11, UPT ;  /* 0x000000112900788c */ /* 0x000fe4000bf01070 */
[----:B------:R-:W-:Y:S02]  /*1b60*/  UISETP.GE.U32.AND UP2, UPT, UR4, -0x7f, UPT ;  /* 0xffffff810400788c */ /* 0x000fe4000bf46070 */
[----:B------:R-:W-:Y:S02]  /*1b70*/  USEL UR40, UR41, 0x11, UP0 ;  /* 0x0000001129287887 */ /* 0x000fe40008000000 */
[----:B------:R-:W-:-:S02]  /*1b80*/  ULOP3.LUT UR5, UR7, 0x40, URZ, 0xc0, !UPT ;  /* 0x0000004007057892 */ /* 0x000fc4000f8ec0ff */
[----:B------:R-:W-:Y:S02]  /*1b90*/  UIADD3 UR4, UPT, UPT, UR40, -0x1, URZ ;  /* 0xffffffff28047890 */ /* 0x000fe4000fffe0ff */
[----:B------:R-:W-:Y:S01]  /*1ba0*/  ULEA UR30, UR28, UR13, 0x1 ;  /* 0x0000000d1c1e7291 */ /* 0x000fe2000f8e08ff */
[----:B------:R-:W2:Y:S02]  /*1bb0*/  LDCU UR38, c[0x0][0x374] ;  /* 0x00006e80ff2677ac */ /* 0x000ea40008000800 */
[----:B------:R-:W-:Y:S02]  /*1bc0*/  @UP2 UIADD3 UR4, UPT, UPT, UR40, URZ, URZ ;  /* 0x000000ff28042290 */ /* 0x000fe4000fffe0ff */
[----:B------:R-:W-:Y:S02]  /*1bd0*/  ULOP3.LUT UR46, UR46, 0x20, URZ, 0xc0, !UPT ;  /* 0x000000202e2e7892 */ /* 0x000fe4000f8ec0ff */
[----:B------:R-:W-:Y:S02]  /*1be0*/  ULEA.HI UR45, UR28, UR5, URZ, 0x1a ;  /* 0x000000051c2d7291 */ /* 0x000fe4000f8fd0ff */
[----:B------:R-:W-:-:S02]  /*1bf0*/  UIADD3 UR30, UPT, UPT, UR30, 0x3400, URZ ;  /* 0x000034001e1e7890 */ /* 0x000fc4000fffe0ff */
[----:B------:R-:W-:Y:S02]  /*1c00*/  UIADD3 UR44, UPT, UPT, UR41, -UR40, URZ ;  /* 0x80000028292c7290 */ /* 0x000fe4000fffe0ff */
[----:B------:R-:W-:Y:S02]  /*1c10*/  UIADD3 UR29, UPT, UPT, UR4, 0x1, URZ ;  /* 0x00000001041d7890 */ /* 0x000fe4000fffe0ff */
[----:B------:R-:W-:Y:S01]  /*1c20*/  UIADD3 UR43, UPT, UPT, -UR4, URZ, URZ ;  /* 0x000000ff042b7290 */ /* 0x000fe2000fffe1ff */
[----:B-1-3--:R-:W-:-:S11]  /*1c30*/  UMOV UR6, URZ ;  /* 0x000000ff00067c82 */ /* 0x00afd60008000000 */
.L_x_43:
[----:B------:R-:W1:Y:S02]  /*1c40*/  S2UR UR4, SR_CgaCtaId ;  /* 0x00000000000479c3 */ /* 0x000e640000008800 */
[----:B-1----:R-:W-:-:S09]  /*1c50*/  UISETP.NE.AND UP0, UPT, UR4, URZ, UPT ;  /* 0x000000ff0400728c */ /* 0x002fd2000bf05270 */
[----:B------:R-:W-:Y:S05]  /*1c60*/  BRA.U UP0, `(.L_x_24) ;  /* 0x0000000100287547 */ /* 0x000fea000b800000 */
[----:B------:R-:W-:Y:S02]  /*1c70*/  LEA R0, R9, UR13, 0x3 ;  /* 0x0000000d09007c11 */ /* 0x000fe4000f8e18ff */
[----:B------:R-:W-:-:S04]  /*1c80*/  SHF.L.U32 R2, R8, 0x1f, RZ ;  /* 0x0000001f08027819 */ /* 0x000fc800000006ff */
[----:B------:R-:W1:Y:S02]  /*1c90*/  SYNCS.PHASECHK.TRANS64.TRYWAIT P0, [R0+URZ+0x1c0], R2 ;  /* 0x0001c002000075a7 */ /* 0x000e6400080011ff */
[----:B-1----:R-:W-:Y:S05]  /*1ca0*/  @!P0 BRA `(.L_x_25) ;  /* 0x0000006800648947 */ /* 0x002fea0003800000 */
.L_x_147:
[----:B------:R-:W-:Y:S01]  /*1cb0*/  VIADD R9, R9, 0x1 ;  /* 0x0000000109097836 */ /* 0x000fe20000000000 */
[----:B------:R1:W-:Y:S04]  /*1cc0*/  SYNCS.ARRIVE.TRANS64.A1T0 RZ, [R0+URZ+0x1b0], RZ ;  /* 0x0001b0ff00ff79a7 */ /* 0x0003e800081000ff */
[----:B------:R-:W-:-:S04]  /*1cd0*/  ISETP.NE.AND P0, PT, R9, 0x2, PT ;  /* 0x000000020900780c */ /* 0x000fc80003f05270 */
[----:B------:R-:W-:Y:S02]  /*1ce0*/  SEL R9, R9, RZ, P0 ;  /* 0x000000ff09097207 */ /* 0x000fe40000000000 */
[----:B-1----:R-:W-:-:S04]  /*1cf0*/  SEL R0, RZ, 0x1, P0 ;  /* 0x00000001ff007807 */ /* 0x002fc80000000000 */
[----:B------:R-:W-:-:S07]  /*1d00*/  LOP3.LUT R8, R8, R0, RZ, 0x3c, !PT ;  /* 0x0000000008087212 */ /* 0x000fce00078e3cff */
.L_x_24:
[----:B------:R-:W-:Y:S01]  /*1d10*/  ULEA UR4, UR6, UR13, 0x3 ;  /* 0x0000000d06047291 */ /* 0x000fe2000f8e18ff */
[----:B------:R-:W-:Y:S01]  /*1d20*/  SHF.L.U32 R0, R12, 0x1f, RZ ;  /* 0x0000001f0c007819 */ /* 0x000fe200000006ff */
[----:B------:R-:W-:Y:S02]  /*1d30*/  UISETP.GE.U32.AND UP0, UPT, UR47, 0x7f, UPT ;  /* 0x0000007f2f00788c */ /* 0x000fe4000bf06070 */
[----:B------:R-:W-:Y:S01]  /*1d40*/  ULEA UR11, UR25, UR46, 0x6 ;  /* 0x0000002e190b7291 */ /* 0x000fe2000f8e30ff */
[----:B------:R-:W-:-:S04]  /*1d50*/  UMOV UR7, URZ ;  /* 0x000000ff00077c82 */ /* 0x000fc80008000000 */
[----:B------:R1:W3:Y:S01]  /*1d60*/  SYNCS.PHASECHK.TRANS64.TRYWAIT P0, [UR4+0x88], R0 ;  /* 0x00008800ff0075a7 */ /* 0x0002e20008001104 */
[----:B------:R-:W-:-:S04]  /*1d70*/  ULEA.HI UR4, UR20, UR20, URZ, 0x1 ;  /* 0x0000001414047291 */ /* 0x000fc8000f8f08ff */
[----:B------:R-:W-:-:S04]  /*1d80*/  USHF.L.U32 UR4, UR4, 0x6, URZ ;  /* 0x0000000604047899 */ /* 0x000fc800080006ff */
[----:B------:R-:W-:-:S04]  /*1d90*/  ULOP3.LUT UR35, UR4, 0xffffff80, URZ, 0xc0, !UPT ;  /* 0xffffff8004237892 */ /* 0x000fc8000f8ec0ff */
[----:B------:R-:W-:Y:S01]  /*1da0*/  UIADD3 UR35, UPT, UPT, UR45, UR35, URZ ;  /* 0x000000232d237290 */ /* 0x000fe2000fffe0ff */
[----:B------:R-:W-:Y:S11]  /*1db0*/  BRA.U !UP0, `(.L_x_26) ;  /* 0x0000000108c87547 */ /* 0x000ff6000b800000 */
[----:B------:R-:W-:Y:S01]  /*1dc0*/  UMOV UR16, UR43 ;  /* 0x0000002b00107c82 */ /* 0x000fe20008000000 */
[----:B------:R-:W-:Y:S01]  /*1dd0*/  UMOV UR4, UR6 ;  /* 0x0000000600047c82 */ /* 0x000fe20008000000 */
[----:B------:R-:W-:-:S05]  /*1de0*/  UMOV UR34, URZ ;  /* 0x000000ff00227c82 */ /* 0x000fca0008000000 */
.L_x_32:
[----:B------:R-:W-:Y:S01]  /*1df0*/  ULEA UR33, UR4, UR13, 0x3 ;  /* 0x0000000d04217291 */ /* 0x000fe2000f8e18ff */
[----:B------:R-:W-:Y:S01]  /*1e00*/  @P3 MOV R2, 0x6000 ;  /* 0x0000600000023802 */ /* 0x000fe20000000f00 */
[----:B-1-34-:R-:W-:Y:S10]  /*1e10*/  @P0 BRA `(.L_x_27) ;  /* 0x00000000000c0947 */ /* 0x01aff40003800000 */
[----:B------:R-:W-:-:S04]  /*1e20*/  SHF.L.U32 R3, R12, 0x1f, RZ ;  /* 0x0000001f0c037819 */ /* 0x000fc800000006ff */
[----:B------:R-:W3:Y:S02]  /*1e30*/  SYNCS.PHASECHK.TRANS64.TRYWAIT P0, [UR33+0x88], R3 ;  /* 0x00008803ff0075a7 */ /* 0x000ee40008001121 */
[----:B---3--:R-:W-:Y:S05]  /*1e40*/  @!P0 BRA `(.L_x_28) ;  /* 0x0000006800108947 */ /* 0x008fea0003800000 */
.L_x_27:
[----:B------:R3:W-:Y:S01]  /*1e50*/  @P3 SYNCS.ARRIVE.TRANS64 RZ, [UR33], R2 ;  /* 0x00000002ffff39a7 */ /* 0x0007e20008000021 */
[----:B------:R-:W-:Y:S02]  /*1e60*/  ULOP3.LUT UR5, UR21, 0x2, URZ, 0xfc, !UPT ;  /* 0x0000000215057892 */ /* 0x000fe4000f8efcff */
[----:B------:R-:W-:Y:S02]  /*1e70*/  UIADD3 UR16, UPT, UPT, UR16, 0x1, URZ ;  /* 0x0000000110107890 */ /* 0x000fe4000fffe0ff */
[----:B------:R-:W-:Y:S02]  /*1e80*/  UISETP.NE.AND UP0, UPT, UR5, 0x2, UPT ;  /* 0x000000020500788c */ /* 0x000fe4000bf05270 */
[----:B------:R-:W-:-:S07]  /*1e90*/  UISETP.NE.AND UP2, UPT, UR16, 0x1, UPT ;  /* 0x000000011000788c */ /* 0x000fce000bf45270 */
[----:B------:R-:W-:Y:S05]  /*1ea0*/  BRA.U UP0, `(.L_x_29) ;  /* 0x0000000100047547 */ /* 0x000fea000b800000 */
[----:B--2---:R-:W-:Y:S05]  /*1eb0*/  BPT.TRAP 0x1 ;  /* 0x000000040000795c */ /* 0x004fea0000300000 */
.L_x_29:
[----:B------:R-:W-:Y:S04]  /*1ec0*/  BSSY.RECONVERGENT B0, `(.L_x_30) ;  /* 0x0000003000007945 */ /* 0x000fe80003800200 */
[----:B------:R-:W-:Y:S05]  /*1ed0*/  @!P2 BRA `(.L_x_31) ;  /* 0x000000000004a947 */ /* 0x000fea0003800000 */
[----:B--2---:R-:W-:Y:S05]  /*1ee0*/  BPT.TRAP 0x1 ;  /* 0x000000040000795c */ /* 0x004fea0000300000 */
.L_x_31:
[----:B--2---:R-:W-:Y:S05]  /*1ef0*/  BSYNC.RECONVERGENT B0 ;  /* 0x0000000000007941 */ /* 0x004fea0003800200 */
.L_x_30:
[----:B------:R-:W-:Y:S02]  /*1f00*/  UIADD3 UR5, UPT, UPT, UR4, 0x1, URZ ;  /* 0x0000000104057890 */ /* 0x000fe4000fffe0ff */
[----:B------:R-:W-:Y:S02]  /*1f10*/  USHF.L.U32 UR8, UR4, 0xc, URZ ;  /* 0x0000000c04087899 */ /* 0x000fe400080006ff */
[----:B------:R-:W-:Y:S02]  /*1f20*/  UISETP.NE.AND UP0, UPT, UR5, 0x11, UPT ;  /* 0x000000110500788c */ /* 0x000fe4000bf05270 */
[----:B------:R-:W-:Y:S02]  /*1f30*/  ULOP3.LUT UR32, UR8, UR28, URZ, 0xfc, !UPT ;  /* 0x0000001c08207292 */ /* 0x000fe4000f8efcff */
[----:B------:R-:W-:Y:S02]  /*1f40*/  USEL UR7, URZ, 0x1, UP0 ;  /* 0x00000001ff077887 */ /* 0x000fe40008000000 */
[----:B------:R-:W-:-:S02]  /*1f50*/  USEL UR6, UR5, URZ, UP0 ;  /* 0x000000ff05067287 */ /* 0x000fc40008000000 */
[----:B------:R-:W-:Y:S02]  /*1f60*/  UIADD3 UR14, UP1, UPT, UR26, 0x80, URZ ;  /* 0x000000801a0e7890 */ /* 0x000fe4000ff3e0ff */
[----:B------:R-:W-:Y:S01]  /*1f70*/  ULEA UR5, UR6, UR13, 0x3 ;  /* 0x0000000d06057291 */ /* 0x000fe2000f8e18ff */
[----:B------:R-:W-:Y:S01]  /*1f80*/  LOP3.LUT R12, R12, UR7, RZ, 0x3c, !PT ;  /* 0x000000070c0c7c12 */ /* 0x000fe2000f8e3cff */
[----:B------:R-:W-:Y:S02]  /*1f90*/  ULEA UR32, UR32, UR13, 0x1 ;  /* 0x0000000d20207291 */ /* 0x000fe4000f8e08ff */
[----:B------:R-:W-:Y:S01]  /*1fa0*/  UIADD3 UR4, UP0, UPT, UR26, 0x180, URZ ;  /* 0x000001801a047890 */ /* 0x000fe2000ff1e0ff */
[----:B-1----:R-:W-:Y:S01]  /*1fb0*/  SHF.L.U32 R0, R12, 0x1f, RZ ;  /* 0x0000001f0c007819 */ /* 0x002fe200000006ff */
[----:B------:R-:W-:Y:S02]  /*1fc0*/  ULOP3.LUT UR33, UR33, 0xfefffff8, URZ, 0xc0, !UPT ;  /* 0xfefffff821217892 */ /* 0x000fe4000f8ec0ff */
[----:B------:R-:W-:Y:S01]  /*1fd0*/  UIADD3.X UR15, UPT, UPT, URZ, UR27, URZ, UP1, !UPT ;  /* 0x0000001bff0f7290 */ /* 0x000fe20008ffe4ff */
[----:B------:R4:W1:Y:S01]  /*1fe0*/  SYNCS.PHASECHK.TRANS64.TRYWAIT P0, [UR5+0x88], R0 ;  /* 0x00008800ff0075a7 */ /* 0x0008620008001105 */
[----:B------:R-:W-:-:S02]  /*1ff0*/  UIADD3 UR32, UPT, UPT, UR32, 0x3400, URZ ;  /* 0x0000340020207890 */ /* 0x000fc4000fffe0ff */
[----:B------:R-:W-:Y:S02]  /*2000*/  UPRMT UR7, URZ, 0x5410, UR24 ;  /* 0x00005410ff077896 */ /* 0x000fe40008000018 */
[----:B------:R-:W-:Y:S02]  /*2010*/  UIADD3 UR8, UPT, UPT, UR13, 0x25400, UR8 ;  /* 0x000254000d087890 */ /* 0x000fe4000fffe008 */
[----:B------:R-:W-:Y:S01]  /*2020*/  UIADD3.X UR5, UPT, UPT, URZ, UR27, URZ, UP0, !UPT ;  /* 0x0000001bff057290 */ /* 0x000fe200087fe4ff */
[----:B------:R-:W-:Y:S01]  /*2030*/  UMOV UR18, 0x0 ;  /* 0x0000000000127882 */ /* 0x000fe20000000000 */
[----:B------:R-:W-:Y:S01]  /*2040*/  UMOV UR19, 0x10000000 ;  /* 0x1000000000137882 */ /* 0x000fe20000000000 */
[----:B------:R-:W-:Y:S01]  /*2050*/  UMOV UR10, UR34 ;  /* 0x00000022000a7c82 */ /* 0x000fe20008000000 */
[----:B------:R-:W-:Y:S01]  /*2060*/  UMOV UR12, UR36 ;  /* 0x00000024000c7c82 */ /* 0x000fe20008000000 */
[----:B------:R-:W-:Y:S01]  /*2070*/  UMOV UR9, UR33 ;  /* 0x0000002100097c82 */ /* 0x000fe20008000000 */
[----:B------:R2:W-:Y:S03]  /*2080*/  UTMALDG.3D.MULTICAST.2CTA [UR32], [UR14], UR7, desc[UR18] ;  /* 0x000012200e0073b4 */ /* 0x0005e60008211807 */
[----:B------:R3:W-:Y:S01]  /*2090*/  UTMALDG.3D.2CTA [UR8], [UR4], desc[UR18] ;  /* 0x00001208040075b4 */ /* 0x0007e20008211000 */
[----:B--2---:R-:W-:Y:S01]  /*20a0*/  UIADD3 UR34, UPT, UPT, UR34, 0x40, URZ ;  /* 0x0000004022227890 */ /* 0x004fe2000fffe0ff */
[----:B------:R-:W-:Y:S01]  /*20b0*/  UMOV UR7, UR29 ;  /* 0x0000001d00077c82 */ /* 0x000fe20008000000 */
[----:B---3--:R-:W-:Y:S01]  /*20c0*/  UMOV UR4, UR6 ;  /* 0x0000000600047c82 */ /* 0x008fe20008000000 */
[----:B------:R-:W-:Y:S09]  /*20d0*/  BRA.U UP2, `(.L_x_32) ;  /* 0xfffffffd02447547 */ /* 0x000ff2000b83ffff */
.L_x_26:
[----:B------:R-:W-:Y:S01]  /*20e0*/  ULEA UR4, UR6, UR13, 0x3 ;  /* 0x0000000d06047291 */ /* 0x000fe2000f8e18ff */
[----:B-1--4-:R-:W-:Y:S01]  /*20f0*/  SHF.L.U32 R0, R12, 0x1f, RZ ;  /* 0x0000001f0c007819 */ /* 0x012fe200000006ff */
[----:B------:R-:W-:Y:S01]  /*2100*/  @!P1 SYNCS.ARRIVE.TRANS64.A1T0 RZ, [UR13+0x148], RZ ;  /* 0x000148ffffff99a7 */ /* 0x000fe2000810000d */
[----:B------:R-:W-:-:S06]  /*2110*/  UISETP.GT.AND UP0, UPT, UR41, UR40, UPT ;  /* 0x000000282900728c */ /* 0x000fcc000bf04270 */
[----:B---3--:R1:W3:Y:S03]  /*2120*/  SYNCS.PHASECHK.TRANS64.TRYWAIT P0, [UR4+0x88], R0 ;  /* 0x00008800ff0075a7 */ /* 0x0082e60008001104 */
[----:B------:R-:W-:Y:S05]  /*2130*/  BRA.U !UP0, `(.L_x_33) ;  /* 0x0000000108c07547 */ /* 0x000fea000b800000 */
[----:B------:R-:W-:Y:S01]  /*2140*/  UIADD3 UR25, UPT, UPT, UR44, UR7, URZ ;  /* 0x000000072c197290 */ /* 0x000fe2000fffe0ff */
[----:B------:R-:W-:-:S11]  /*2150*/  UMOV UR4, UR6 ;  /* 0x0000000600047c82 */ /* 0x000fd60008000000 */
.L_x_39:
[----:B------:R-:W-:Y:S01]  /*2160*/  ULEA UR17, UR4, UR13, 0x3 ;  /* 0x0000000d04117291 */ /* 0x000fe2000f8e18ff */
[----:B---3--:R-:W-:Y:S01]  /*2170*/  @P3 MOV R2, 0x6000 ;  /* 0x0000600000023802 */ /* 0x008fe20000000f00 */
[----:B-1-3--:R-:W-:Y:S10]  /*2180*/  @P0 BRA `(.L_x_34) ;  /* 0x00000000000c0947 */ /* 0x00aff40003800000 */
[----:B------:R-:W-:-:S04]  /*2190*/  SHF.L.U32 R3, R12, 0x1f, RZ ;  /* 0x0000001f0c037819 */ /* 0x000fc800000006ff */
[----:B------:R-:W3:Y:S02]  /*21a0*/  SYNCS.PHASECHK.TRANS64.TRYWAIT P0, [UR17+0x88], R3 ;  /* 0x00008803ff0075a7 */ /* 0x000ee40008001111 */
[----:B---3--:R-:W-:Y:S05]  /*21b0*/  @!P0 BRA `(.L_x_35) ;  /* 0x00000064004c8947 */ /* 0x008fea0003800000 */
.L_x_34:
[----:B------:R3:W-:Y:S01]  /*21c0*/  @P3 SYNCS.ARRIVE.TRANS64 RZ, [UR17], R2 ;  /* 0x00000002ffff39a7 */ /* 0x0007e20008000011 */
[----:B------:R-:W-:-:S04]  /*21d0*/  ULOP3.LUT UR5, UR21, 0x2, URZ, 0xfc, !UPT ;  /* 0x0000000215057892 */ /* 0x000fc8000f8efcff */
[----:B------:R-:W-:-:S09]  /*21e0*/  UISETP.NE.AND UP0, UPT, UR5, 0x2, UPT ;  /* 0x000000020500788c */ /* 0x000fd2000bf05270 */
[----:B------:R-:W-:Y:S05]  /*21f0*/  BRA.U UP0, `(.L_x_36) ;  /* 0x0000000100047547 */ /* 0x000fea000b800000 */
[----:B--2---:R-:W-:Y:S05]  /*2200*/  BPT.TRAP 0x1 ;  /* 0x000000040000795c */ /* 0x004fea0000300000 */
.L_x_36:
[----:B------:R-:W-:Y:S04]  /*2210*/  BSSY.RECONVERGENT B0, `(.L_x_37) ;  /* 0x0000003000007945 */ /* 0x000fe80003800200 */
[----:B------:R-:W-:Y:S05]  /*2220*/  @!P2 BRA `(.L_x_38) ;  /* 0x000000000004a947 */ /* 0x000fea0003800000 */
[----:B--2---:R-:W-:Y:S05]  /*2230*/  BPT.TRAP 0x1 ;  /* 0x000000040000795c */ /* 0x004fea0000300000 */
.L_x_38:
[----:B--2---:R-:W-:Y:S05]  /*2240*/  BSYNC.RECONVERGENT B0 ;  /* 0x0000000000007941 */ /* 0x004fea0003800200 */
.L_x_37:
[----:B------:R-:W-:Y:S02]  /*2250*/  UIADD3 UR5, UPT, UPT, UR4, 0x1, URZ ;  /* 0x0000000104057890 */ /* 0x000fe4000fffe0ff */
[----:B------:R-:W-:Y:S02]  /*2260*/  UIADD3 UR14, UP1, UPT, UR26, 0x80, URZ ;  /* 0x000000801a0e7890 */ /* 0x000fe4000ff3e0ff */
[----:B------:R-:W-:Y:S02]  /*2270*/  UISETP.NE.AND UP0, UPT, UR5, 0x11, UPT ;  /* 0x000000110500788c */ /* 0x000fe4000bf05270 */
[----:B------:R-:W-:Y:S02]  /*2280*/  ULEA UR16, UR4, UR30, 0xd ;  /* 0x0000001e04107291 */ /* 0x000fe4000f8e68ff */
[----:B------:R-:W-:Y:S02]  /*2290*/  USEL UR8, URZ, 0x1, UP0 ;  /* 0x00000001ff087887 */ /* 0x000fe40008000000 */
[----:B------:R-:W-:-:S02]  /*22a0*/  USEL UR6, UR5, URZ, UP0 ;  /* 0x000000ff05067287 */ /* 0x000fc40008000000 */
[----:B------:R-:W-:Y:S02]  /*22b0*/  UIADD3 UR22, UP0, UPT, UR26, 0x180, URZ ;  /* 0x000001801a167890 */ /* 0x000fe4000ff1e0ff */
[----:B------:R-:W-:Y:S01]  /*22c0*/  LOP3.LUT R12, R12, UR8, RZ, 0x3c, !PT ;  /* 0x000000080c0c7c12 */ /* 0x000fe2000f8e3cff */
[----:B------:R-:W-:Y:S02]  /*22d0*/  ULEA UR8, UR4, UR13, 0xc ;  /* 0x0000000d04087291 */ /* 0x000fe4000f8e60ff */
[----:B------:R-:W-:Y:S01]  /*22e0*/  ULEA UR5, UR6, UR13, 0x3 ;  /* 0x0000000d06057291 */ /* 0x000fe2000f8e18ff */
[----:B-1----:R-:W-:Y:S01]  /*22f0*/  SHF.L.U32 R0, R12, 0x1f, RZ ;  /* 0x0000001f0c007819 */ /* 0x002fe200000006ff */
[----:B------:R-:W-:Y:S02]  /*2300*/  USHF.L.U32 UR18, UR7, 0x6, URZ ;  /* 0x0000000607127899 */ /* 0x000fe400080006ff */
[----:B------:R-:W-:Y:S02]  /*2310*/  ULOP3.LUT UR17, UR17, 0xfefffff8, URZ, 0xc0, !UPT ;  /* 0xfefffff811117892 */ /* 0x000fe4000f8ec0ff */
[----:B------:R-:W-:-:S02]  /*2320*/  UIADD3.X UR15, UPT, UPT, URZ, UR27, URZ, UP1, !UPT ;  /* 0x0000001bff0f7290 */ /* 0x000fc40008ffe4ff */
[----:B------:R-:W-:Y:S01]  /*2330*/  UPRMT UR4, URZ, 0x5410, UR24 ;  /* 0x00005410ff047896 */ /* 0x000fe20008000018 */
[----:B------:R4:W1:Y:S01]  /*2340*/  SYNCS.PHASECHK.TRANS64.TRYWAIT P0, [UR5+0x88], R0 ;  /* 0x00008800ff0075a7 */ /* 0x0008620008001105 */
[----:B------:R-:W-:Y:S02]  /*2350*/  UIADD3 UR8, UPT, UPT, UR8, 0x25400, URZ ;  /* 0x0002540008087890 */ /* 0x000fe4000fffe0ff */
[----:B------:R-:W-:Y:S01]  /*2360*/  UIADD3.X UR23, UPT, UPT, URZ, UR27, URZ, UP0, !UPT ;  /* 0x0000001bff177290 */ /* 0x000fe200087fe4ff */
[----:B------:R-:W-:Y:S01]  /*2370*/  UMOV UR32, 0x0 ;  /* 0x0000000000207882 */ /* 0x000fe20000000000 */
[----:B------:R-:W-:Y:S01]  /*2380*/  UMOV UR33, 0x10000000 ;  /* 0x1000000000217882 */ /* 0x000fe20000000000 */
[----:B------:R-:W-:Y:S01]  /*2390*/  UMOV UR19, UR35 ;  /* 0x0000002300137c82 */ /* 0x000fe20008000000 */
[----:B------:R-:W-:Y:S01]  /*23a0*/  UMOV UR20, UR36 ;  /* 0x0000002400147c82 */ /* 0x000fe20008000000 */
[----:B------:R-:W-:Y:S01]  /*23b0*/  UMOV UR12, UR36 ;  /* 0x00000024000c7c82 */ /* 0x000fe20008000000 */
[----:B------:R-:W-:Y:S01]  /*23c0*/  UMOV UR9, UR17 ;  /* 0x0000001100097c82 */ /* 0x000fe20008000000 */
[----:B------:R-:W-:Y:S01]  /*23d0*/  UMOV UR10, UR18 ;  /* 0x00000012000a7c82 */ /* 0x000fe20008000000 */
[----:B------:R2:W-:Y:S01]  /*23e0*/  UTMALDG.3D.MULTICAST.2CTA [UR16], [UR14], UR4, desc[UR32] ;  /* 0x000020100e0073b4 */ /* 0x0005e20008211804 */
[----:B------:R-:W-:-:S04]  /*23f0*/  UIADD3 UR7, UPT, UPT, UR7, 0x1, URZ ;  /* 0x0000000107077890 */ /* 0x000fc8000fffe0ff */
[----:B------:R-:W-:Y:S01]  /*2400*/  UISETP.NE.AND UP0, UPT, UR7, UR25, UPT ;  /* 0x000000190700728c */ /* 0x000fe2000bf05270 */
[----:B------:R4:W-:Y:S01]  /*2410*/  UTMALDG.3D.2CTA [UR8], [UR22], desc[UR32] ;  /* 0x00002008160075b4 */ /* 0x0009e20008211000 */
[----:B--2---:R-:W-:-:S07]  /*2420*/  UMOV UR4, UR6 ;  /* 0x0000000600047c82 */ /* 0x004fce0008000000 */
[----:B----4-:R-:W-:Y:S05]  /*2430*/  BRA.U UP0, `(.L_x_39) ;  /* 0xfffffffd00487547 */ /* 0x010fea000b83ffff */
.L_x_33:
[C---:B------:R-:W-:Y:S01]  /*2440*/  LEA R3, R11.reuse, UR13, 0x3 ;  /* 0x0000000d0b037c11 */ /* 0x040fe2000f8e18ff */
[----:B------:R-:W-:Y:S01]  /*2450*/  NOP ;  /* 0x0000000000007918 */ /* 0x000fe20000000000 */
[----:B-1----:R-:W-:Y:S02]  /*2460*/  SHF.L.U32 R0, R10, 0x1f, RZ ;  /* 0x0000001f0a007819 */ /* 0x002fe400000006ff */
[----:B------:R-:W-:Y:S02]  /*2470*/  LEA R4, R11, UR13, 0x4 ;  /* 0x0000000d0b047c11 */ /* 0x000fe4000f8e20ff */
[----:B---3--:R-:W1:Y:S02]  /*2480*/  SYNCS.PHASECHK.TRANS64.TRYWAIT P0, [R3+URZ+0x150], R0 ;  /* 0x00015000030075a7 */ /* 0x008e6400080011ff */
[----:B-1----:R-:W-:Y:S05]  /*2490*/  @!P0 BRA `(.L_x_40) ;  /* 0x0000006000ac8947 */ /* 0x002fea0003800000 */
.L_x_150:
[----:B------:R-:W3:Y:S01]  /*24a0*/  LDS.128 R4, [R4+0x1e0] ;  /* 0x0001e00004047984 */ /* 0x000ee20000000c00 */
[----:B------:R-:W-:Y:S01]  /*24b0*/  UISETP.GE.AND UP0, UPT, UR42, 0x1, UPT ;  /* 0x000000012a00788c */ /* 0x000fe2000bf06270 */
[----:B------:R-:W-:Y:S01]  /*24c0*/  @!PT LDS RZ, [RZ] ;  /* 0x00000000fffff984 */ /* 0x000fe20000000800 */
[----:B------:R-:W-:Y:S01]  /*24d0*/  @!PT LDS RZ, [RZ] ;  /* 0x00000000fffff984 */ /* 0x000fe20000000800 */
[----:B------:R-:W-:Y:S01]  /*24e0*/  @!PT LDS RZ, [RZ] ;  /* 0x00000000fffff984 */ /* 0x000fe20000000800 */
[----:B------:R-:W-:Y:S01]  /*24f0*/  @!PT LDS RZ, [RZ] ;  /* 0x00000000fffff984 */ /* 0x000fe20000000800 */
[----:B------:R4:W-:Y:S06]  /*2500*/  MEMBAR.ALL.CTA ;  /* 0x0000000000007992 */ /* 0x0009ec0000008000 */
[----:B----4-:R-:W4:Y:S01]  /*2510*/  FENCE.VIEW.ASYNC.S ;  /* 0x00000000000073c6 */ /* 0x010f220000000000 */
[----:B---3--:R-:W-:-:S13]  /*2520*/  LOP3.LUT P0, RZ, R6, 0x1, RZ, 0xc0, !PT ;  /* 0x0000000106ff7812 */ /* 0x008fda000780c0ff */
[----:B----4-:R-:W-:Y:S01]  /*2530*/  VOTEU.ANY UP1, P0 ;  /* 0x0000000000ff7886 */ /* 0x010fe20000020100 */
[----:B------:R-:W-:-:S13]  /*2540*/  PLOP3.LUT P0, PT, PT, PT, UP1, 0x80, 0x8 ;  /* 0x000000000008781c */ /* 0x000fda0003f0f018 */
[----:B-1----:R-:W-:Y:S02]  /*2550*/  @P0 LOP3.LUT R0, R5, 0xffff, RZ, 0xc0, !PT ;  /* 0x0000ffff05000812 */ /* 0x002fe400078ec0ff */
[----:B------:R-:W-:Y:S02]  /*2560*/  @P0 MOV R2, R4 ;  /* 0x0000000400020202 */ /* 0x000fe40000000f00 */
[----:B------:R-:W-:Y:S01]  /*2570*/  @P0 R2UR UR5, R0 ;  /* 0x00000000000502ca */ /* 0x000fe200000e0000 */
[----:B------:R-:W-:Y:S01]  /*2580*/  VIADD R0, R3, 0x160 ;  /* 0x0000016003007836 */ /* 0x000fe20000000000 */
[----:B------:R-:W-:Y:S02]  /*2590*/  @P0 SHF.R.U32.HI R4, RZ, 0x10, R5 ;  /* 0x00000010ff040819 */ /* 0x000fe40000011605 */
[----:B------:R-:W-:Y:S02]  /*25a0*/  @P0 R2UR UR7, R2 ;  /* 0x00000000020702ca */ /* 0x000fe400000e0000 */
[----:B------:R-:W-:-:S02]  /*25b0*/  PRMT R0, RZ, 0x654, R0 ;  /* 0x00000654ff007816 */ /* 0x000fc40000000000 */
[----:B------:R-:W-:Y:S02]  /*25c0*/  @P0 R2UR UR4, R4 ;  /* 0x00000000040402ca */ /* 0x000fe400000e0000 */
[----:B------:R1:W-:Y:S03]  /*25d0*/  SYNCS.ARRIVE.TRANS64.RED.A1T0 RZ, [R0+URZ], RZ ;  /* 0x000000ff00ff79a7 */ /* 0x0003e600081004ff */
[----:B------:R-:W-:-:S04]  /*25e0*/  @UP1 UMOV UR31, UR5 ;  /* 0x00000005001f1c82 */ /* 0x000fc80008000000 */
[----:B------:R-:W-:-:S04]  /*25f0*/  @UP1 UMOV UR37, UR7 ;  /* 0x0000000700251c82 */ /* 0x000fc80008000000 */
[----:B------:R-:W-:Y:S01]  /*2600*/  @UP1 UMOV UR36, UR4 ;  /* 0x0000000400241c82 */ /* 0x000fe20008000000 */
[----:B------:R-:W-:Y:S05]  /*2610*/  BRA.U !UP0, `(.L_x_41) ;  /* 0x0000000108d47547 */ /* 0x000fea000b800000 */
[----:B------:R-:W2:Y:S01]  /*2620*/  LDCU.128 UR16, c[0x0][0xb10] ;  /* 0x00016200ff1077ac */ /* 0x000ea20008000c00 */
[----:B------:R-:W3:Y:S01]  /*2630*/  LDCU UR12, c[0x0][0xb20] ;  /* 0x00016400ff0c77ac */ /* 0x000ee20008000800 */
[----:B------:R-:W4:Y:S01]  /*2640*/  LDCU UR20, c[0x0][0xb0c] ;  /* 0x00016180ff1477ac */ /* 0x000f220008000800 */
[----:B------:R-:W1:Y:S01]  /*2650*/  LDCU.64 UR8, c[0x0][0xb28] ;  /* 0x00016500ff0877ac */ /* 0x000e620008000a00 */
[----:B------:R-:W-:Y:S02]  /*2660*/  UISETP.NE.AND UP3, UPT, UR42, 0x1, UPT ;  /* 0x000000012a00788c */ /* 0x000fe4000bf65270 */
[----:B--2---:R-:W-:Y:S02]  /*2670*/  UIMAD.WIDE.U32 UR10, UR38, UR19, URZ ;  /* 0x00000013260a72a5 */ /* 0x004fe4000f8e00ff */
[----:B------:R-:W-:Y:S02]  /*2680*/  UIMAD.WIDE.U32 UR4, UR39, UR16, URZ ;  /* 0x00000010270472a5 */ /* 0x000fe4000f8e00ff */
[----:B------:R-:W-:-:S02]  /*2690*/  UISETP.NE.AND UP0, UPT, UR18, 0x1, UPT ;  /* 0x000000011200788c */ /* 0x000fc4000bf05270 */
[----:B------:R-:W-:Y:S01]  /*26a0*/  UIMAD.WIDE.U32 UR22, UR31, UR19, URZ ;  /* 0x000000131f1672a5 */ /* 0x000fe2000f8e00ff */
[----:B------:R-:W-:Y:S02]  /*26b0*/  UMOV UR10, UR11 ;  /* 0x0000000b000a7c82 */ /* 0x000fe40008000000 */
[----:B------:R-:W-:Y:S01]  /*26c0*/  UMOV UR4, UR5 ;  /* 0x0000000500047c82 */ /* 0x000fe20008000000 */
[----:B---3--:R-:W-:Y:S02]  /*26d0*/  USHF.R.U32.HI UR10, URZ, UR12, UR10 ;  /* 0x0000000cff0a7299 */ /* 0x008fe4000801160a */
[----:B----4-:R-:W-:Y:S02]  /*26e0*/  UISETP.NE.AND UP2, UPT, UR20, 0x1, UPT ;  /* 0x000000011400788c */ /* 0x010fe4000bf45270 */
[----:B------:R-:W-:Y:S02]  /*26f0*/  USHF.R.U32.HI UR4, URZ, UR17, UR4 ;  /* 0x00000011ff047299 */ /* 0x000fe40008011604 */
[----:B------:R-:W-:-:S02]  /*2700*/  USEL UR5, UR38, UR10, !UP0 ;  /* 0x0000000a26057287 */ /* 0x000fc4000c000000 */
[----:B------:R-:W-:Y:S02]  /*2710*/  USEL UR7, UR39, UR4, !UP2 ;  /* 0x0000000427077287 */ /* 0x000fe4000d000000 */
[----:B-1----:R-:W-:Y:S01]  /*2720*/  UIMAD.WIDE.U32 UR10, UR5, UR8, URZ ;  /* 0x00000008050a72a5 */ /* 0x002fe2000f8e00ff */
[----:B------:R-:W-:Y:S01]  /*2730*/  UMOV UR4, UR23 ;  /* 0x0000001700047c82 */ /* 0x000fe20008000000 */
[----:B------:R-:W-:Y:S02]  /*2740*/  UIMAD.WIDE.U32 UR14, UR37, UR16, URZ ;  /* 0x00000010250e72a5 */ /* 0x000fe4000f8e00ff */
[----:B------:R-:W-:-:S03]  /*2750*/  UIMAD.WIDE.U32 UR22, UR7, UR8, URZ ;  /* 0x00000008071672a5 */ /* 0x000fc6000f8e00ff */
[----:B------:R-:W-:Y:S01]  /*2760*/  UMOV UR10, UR11 ;  /* 0x0000000b000a7c82 */ /* 0x000fe20008000000 */
[----:B------:R-:W-:Y:S02]  /*2770*/  USHF.R.U32.HI UR4, URZ, UR12, UR4 ;  /* 0x0000000cff047299 */ /* 0x000fe40008011604 */
[----:B------:R-:W-:Y:S01]  /*2780*/  @UP3 USHF.R.U32.HI UR5, URZ, UR9, UR10 ;  /* 0x00000009ff053299 */ /* 0x000fe2000801160a */
[----:B------:R-:W-:Y:S01]  /*2790*/  UMOV UR14, UR15 ;  /* 0x0000000f000e7c82 */ /* 0x000fe20008000000 */
[----:B------:R-:W-:Y:S01]  /*27a0*/  UMOV UR22, UR23 ;  /* 0x0000001700167c82 */ /* 0x000fe20008000000 */
[----:B------:R-:W-:Y:S02]  /*27b0*/  USHF.R.U32.HI UR17, URZ, UR17, UR14 ;  /* 0x00000011ff117299 */ /* 0x000fe4000801160e */
[----:B------:R-:W-:Y:S02]  /*27c0*/  USEL UR4, UR31, UR4, !UP0 ;  /* 0x000000041f047287 */ /* 0x000fe4000c000000 */
[----:B------:R-:W-:-:S02]  /*27d0*/  @UP3 USHF.R.U32.HI UR7, URZ, UR9, UR22 ;  /* 0x00000009ff073299 */ /* 0x000fc40008011616 */
[----:B------:R-:W-:Y:S02]  /*27e0*/  UIMAD UR10, UR42, UR5, URZ ;  /* 0x000000052a0a72a4 */ /* 0x000fe4000f8e02ff */
[----:B------:R-:W-:Y:S02]  /*27f0*/  USEL UR5, UR37, UR17, !UP2 ;  /* 0x0000001125057287 */ /* 0x000fe4000d000000 */
[----:B------:R-:W-:Y:S02]  /*2800*/  UIMAD UR12, UR42, UR7, URZ ;  /* 0x000000072a0c72a4 */ /* 0x000fe4000f8e02ff */
[----:B------:R-:W-:Y:S02]  /*2810*/  UISETP.GE.AND UP0, UPT, UR4, UR10, UPT ;  /* 0x0000000a0400728c */ /* 0x000fe4000bf06270 */
[----:B------:R-:W-:Y:S02]  /*2820*/  UIMAD.WIDE.U32 UR10, UR4, UR8, URZ ;  /* 0x00000008040a72a5 */ /* 0x000fe4000f8e00ff */
[----:B------:R-:W-:-:S02]  /*2830*/  UISETP.GE.OR UP0, UPT, UR5, UR12, UP0 ;  /* 0x0000000c0500728c */ /* 0x000fc40008706670 */
[----:B------:R-:W-:Y:S02]  /*2840*/  UIMAD.WIDE.U32 UR14, UR5, UR8, URZ ;  /* 0x00000008050e72a5 */ /* 0x000fe4000f8e00ff */
[----:B------:R-:W-:Y:S01]  /*2850*/  UIADD3 UR12, UPT, UPT, -UR5, URZ, URZ ;  /* 0x000000ff050c7290 */ /* 0x000fe2000fffe1ff */
[----:B------:R-:W-:Y:S01]  /*2860*/  UMOV UR10, UR11 ;  /* 0x0000000b000a7c82 */ /* 0x000fe20008000000 */
[----:B------:R-:W-:Y:S02]  /*2870*/  UIADD3 UR11, UPT, UPT, -UR4, URZ, URZ ;  /* 0x000000ff040b7290 */ /* 0x000fe4000fffe1ff */
[----:B------:R-:W-:-:S03]  /*2880*/  USHF.R.U32.HI UR10, URZ, UR9, UR10 ;  /* 0x00000009ff0a7299 */ /* 0x000fc6000801160a */
[----:B------:R-:W-:Y:S01]  /*2890*/  @!UP0 UMOV UR8, UR15 ;  /* 0x0000000f00088c82 */ /* 0x000fe20008000000 */
[----:B------:R-:W-:Y:S02]  /*28a0*/  UIMAD UR11, UR18, UR11, UR31 ;  /* 0x0000000b120b72a4 */ /* 0x000fe4000f8e021f */
[----:B------:R-:W-:Y:S02]  /*28b0*/  USEL UR10, UR4, UR10, !UP3 ;  /* 0x0000000a040a7287 */ /* 0x000fe4000d800000 */
[----:B------:R-:W-:Y:S02]  /*28c0*/  @!UP0 USHF.R.U32.HI UR8, URZ, UR9, UR8 ;  /* 0x00000009ff088299 */ /* 0x000fe40008011608 */
[----:B------:R-:W-:Y:S02]  /*28d0*/  UIADD3 UR9, UPT, UPT, -UR10, URZ, URZ ;  /* 0x000000ff0a097290 */ /* 0x000fe4000fffe1ff */
[----:B------:R-:W-:Y:S02]  /*28e0*/  @!UP0 USEL UR8, UR5, UR8, !UP3 ;  /* 0x0000000805088287 */ /* 0x000fe4000d800000 */
[----:B------:R-:W-:-:S02]  /*28f0*/  UIMAD UR9, UR42, UR9, UR4 ;  /* 0x000000092a0972a4 */ /* 0x000fc4000f8e0204 */
[----:B------:R-:W-:Y:S02]  /*2900*/  @!UP0 UIADD3 UR10, UPT, UPT, UR10, -UR8, URZ ;  /* 0x800000080a0a8290 */ /* 0x000fe4000fffe0ff */
[----:B------:R-:W-:Y:S02]  /*2910*/  @!UP0 UIMAD UR8, UR9, UR7, UR8 ;  /* 0x00000007090882a4 */ /* 0x000fe4000f8e0208 */
[----:B------:R-:W-:Y:S02]  /*2920*/  @!UP0 UIMAD UR4, UR42, UR10, UR5 ;  /* 0x0000000a2a0482a4 */ /* 0x000fe4000f8e0205 */
[----:B------:R-:W-:Y:S02]  /*2930*/  UIMAD UR7, UR20, UR12, UR37 ;  /* 0x0000000c140772a4 */ /* 0x000fe4000f8e0225 */
[----:B------:R-:W-:Y:S01]  /*2940*/  UIMAD UR31, UR4, UR18, UR11 ;  /* 0x00000012041f72a4 */ /* 0x000fe2000f8e020b */
[----:B------:R-:W-:Y:S02]  /*2950*/  @!UP0 UMOV UR5, UR8 ;  /* 0x0000000800058c82 */ /* 0x000fe40008000000 */
[----:B------:R-:W-:-:S12]  /*2960*/  UIMAD UR37, UR5, UR20, UR7 ;  /* 0x00000014052572a4 */ /* 0x000fd8000f8e0207 */
.L_x_41:
[----:B------:R-:W3:Y:S02]  /*2970*/  LDCU UR4, c[0x0][0xb30] ;  /* 0x00016600ff0477ac */ /* 0x000ee40008000800 */
[----:B---3--:R-:W-:-:S09]  /*2980*/  UISETP.NE.AND UP0, UPT, UR4, 0x1, UPT ;  /* 0x000000010400788c */ /* 0x008fd2000bf05270 */
[----:B------:R-:W-:Y:S05]  /*2990*/  BRA.U UP0, `(.L_x_42) ;  /* 0x0000000100447547 */ /* 0x000fea000b800000 */
[----:B------:R-:W3:Y:S01]  /*29a0*/  LDCU.128 UR16, c[0x0][0xb10] ;  /* 0x00016200ff1077ac */ /* 0x000ee20008000c00 */
[----:B------:R-:W4:Y:S01]  /*29b0*/  LDCU UR10, c[0x0][0xb0c] ;  /* 0x00016180ff0a77ac */ /* 0x000f220008000800 */
[----:B------:R-:W1:Y:S01]  /*29c0*/  LDCU UR7, c[0x0][0xb20] ;  /* 0x00016400ff0777ac */ /* 0x000e620008000800 */
[----:B---3--:R-:W-:Y:S02]  /*29d0*/  UIMAD.WIDE.U32 UR8, UR37, UR16, URZ ;  /* 0x00000010250872a5 */ /* 0x008fe4000f8e00ff */
[----:B------:R-:W-:Y:S02]  /*29e0*/  UIMAD.WIDE.U32 UR4, UR31, UR19, URZ ;  /* 0x000000131f0472a5 */ /* 0x000fe4000f8e00ff */
[----:B----4-:R-:W-:Y:S02]  /*29f0*/  UISETP.NE.AND UP2, UPT, UR10, 0x1, UPT ;  /* 0x000000010a00788c */ /* 0x010fe4000bf45270 */
[----:B------:R-:W-:Y:S01]  /*2a00*/  UISETP.NE.AND UP0, UPT, UR18, 0x1, UPT ;  /* 0x000000011200788c */ /* 0x000fe2000bf05270 */
[----:B------:R-:W-:-:S02]  /*2a10*/  UMOV UR8, UR9 ;  /* 0x0000000900087c82 */ /* 0x000fc40008000000 */
[----:B------:R-:W-:Y:S01]  /*2a20*/  UMOV UR4, UR5 ;  /* 0x0000000500047c82 */ /* 0x000fe20008000000 */
[----:B------:R-:W-:Y:S02]  /*2a30*/  USHF.R.U32.HI UR17, URZ, UR17, UR8 ;  /* 0x00000011ff117299 */ /* 0x000fe40008011608 */
[----:B-1----:R-:W-:Y:S02]  /*2a40*/  USHF.R.U32.HI UR4, URZ, UR7, UR4 ;  /* 0x00000007ff047299 */ /* 0x002fe40008011604 */
[----:B------:R-:W-:Y:S02]  /*2a50*/  USEL UR5, UR37, UR17, !UP2 ;  /* 0x0000001125057287 */ /* 0x000fe4000d000000 */
[----:B------:R-:W-:-:S04]  /*2a60*/  USEL UR4, UR31, UR4, !UP0 ;  /* 0x000000041f047287 */ /* 0x000fc8000c000000 */
[----:B------:R-:W-:Y:S02]  /*2a70*/  UIADD3 UR7, UPT, UPT, UR5, -UR4, URZ ;  /* 0x8000000405077290 */ /* 0x000fe4000fffe0ff */
[----:B------:R-:W-:Y:S02]  /*2a80*/  UIADD3 UR4, UPT, UPT, -UR5, UR4, URZ ;  /* 0x0000000405047290 */ /* 0x000fe4000fffe1ff */
[----:B------:R-:W-:Y:S02]  /*2a90*/  UIMAD UR31, UR7, UR18, UR31 ;  /* 0x00000012071f72a4 */ /* 0x000fe4000f8e021f */
[----:B------:R-:W-:-:S12]  /*2aa0*/  UIMAD UR37, UR4, UR10, UR37 ;  /* 0x0000000a042572a4 */ /* 0x000fd8000f8e0225 */
.L_x_42:
[----:B------:R-:W-:Y:S01]  /*2ab0*/  VIADD R11, R11, 0x1 ;  /* 0x000000010b0b7836 */ /* 0x000fe20000000000 */
[----:B------:R-:W-:Y:S02]  /*2ac0*/  R2UR UR5, R51 ;  /* 0x00000000330572ca */ /* 0x000fe400000e0000 */
[----:B------:R-:W-:Y:S02]  /*2ad0*/  R2UR UR4, R50 ;  /* 0x00000000320472ca */ /* 0x000fe400000e0000 */
[C---:B------:R-:W-:Y:S02]  /*2ae0*/  ISETP.NE.AND P0, PT, R11.reuse, 0x2, PT ;  /* 0x000000020b00780c */ /* 0x040fe40003f05270 */
[----:B------:R-:W-:Y:S02]  /*2af0*/  PLOP3.LUT P1, PT, PT, PT, PT, 0x80, 0x8 ;  /* 0x000000000008781c */ /* 0x000fe40003f2f070 */
[----:B-1----:R-:W-:Y:S02]  /*2b00*/  SEL R0, RZ, 0x1, P0 ;  /* 0x00000001ff007807 */ /* 0x002fe40000000000 */
[----:B------:R-:W-:-:S02]  /*2b10*/  SEL R11, R11, RZ, P0 ;  /* 0x000000ff0b0b7207 */ /* 0x000fc40000000000 */
[----:B------:R-:W-:Y:S01]  /*2b20*/  LOP3.LUT R10, R10, R0, RZ, 0x3c, !PT ;  /* 0x000000000a0a7212 */ /* 0x000fe200078e3cff */
[----:B------:R-:W-:Y:S02]  /*2b30*/  UIADD3 UR20, UPT, UPT, UR37, UR5, URZ ;  /* 0x0000000525147290 */ /* 0x000fe4000fffe0ff */
[----:B------:R-:W-:Y:S01]  /*2b40*/  UIADD3 UR25, UPT, UPT, UR31, UR4, URZ ;  /* 0x000000041f197290 */ /* 0x000fe2000fffe0ff */
[----:B------:R-:W-:Y:S11]  /*2b50*/  BRA.U UP1, `(.L_x_43) ;  /* 0xfffffff101387547 */ /* 0x000ff6000b83ffff */
[----:B------:R-:W-:Y:S01]  /*2b60*/  UIADD3 UR13, UPT, UPT, UR13, 0x88, URZ ;  /* 0x000000880d0d7890 */ /* 0x000fe2000fffe0ff */
[----:B------:R-:W-:-:S03]  /*2b70*/  SHF.L.U32 R2, R12, 0x1f, RZ ;  /* 0x0000001f0c027819 */ /* 0x000fc600000006ff */
[----:B------:R-:W-:-:S09]  /*2b80*/  ULEA UR4, UR6, UR13, 0x3 ;  /* 0x0000000d06047291 */ /* 0x000fd2000f8e18ff */
[----:B------:R-:W1:Y:S02]  /*2b90*/  SYNCS.PHASECHK.TRANS64.TRYWAIT P0, [UR4], R2 ;  /* 0x00000002ff0075a7 */ /* 0x000e640008001104 */
[----:B-1----:R-:W-:Y:S05]  /*2ba0*/  @!P0 BRA `(.L_x_44) ;  /* 0x0000005800fc8947 */ /* 0x002fea0003800000 */
.L_x_152:
[----:B------:R-:W-:-:S04]  /*2bb0*/  UIADD3 UR4, UPT, UPT, UR6, 0x1, URZ ;  /* 0x0000000106047890 */ /* 0x000fc8000fffe0ff */
[----:B------:R-:W-:-:S04]  /*2bc0*/  UISETP.NE.AND UP0, UPT, UR4, 0x11, UPT ;  /* 0x000000110400788c */ /* 0x000fc8000bf05270 */
[----:B------:R-:W-:Y:S02]  /*2bd0*/  USEL UR6, URZ, 0x1, UP0 ;  /* 0x00000001ff067887 */ /* 0x000fe40008000000 */
[----:B------:R-:W-:-:S04]  /*2be0*/  USEL UR4, UR4, URZ, UP0 ;  /* 0x000000ff04047287 */ /* 0x000fc80008000000 */
[----:B------:R-:W-:Y:S01]  /*2bf0*/  ULEA UR5, UR4, UR13, 0x3 ;  /* 0x0000000d04057291 */ /* 0x000fe2000f8e18ff */
[----:B-1----:R-:W-:-:S04]  /*2c00*/  LOP3.LUT R2, R12, UR6, RZ, 0x3c, !PT ;  /* 0x000000060c027c12 */ /* 0x002fc8000f8e3cff */
[----:B------:R-:W-:-:S04]  /*2c10*/  SHF.L.U32 R3, R2, 0x1f, RZ ;  /* 0x0000001f02037819 */ /* 0x000fc800000006ff */
[----:B------:R-:W1:Y:S02]  /*2c20*/  SYNCS.PHASECHK.TRANS64.TRYWAIT P0, [UR5], R3 ;  /* 0x00000003ff0075a7 */ /* 0x000e640008001105 */
[----:B-1----:R-:W-:Y:S05]  /*2c30*/  @!P0 BRA `(.L_x_45) ;  /* 0x0000005800f08947 */ /* 0x002fea0003800000 */
.L_x_154:
[----:B------:R-:W-:-:S04]  /*2c40*/  UIADD3 UR4, UPT, UPT, UR4, 0x1, URZ ;  /* 0x0000000104047890 */ /* 0x000fc8000fffe0ff */
[----:B------:R-:W-:-:S04]  /*2c50*/  UISETP.NE.AND UP0, UPT, UR4, 0x11, UPT ;  /* 0x000000110400788c */ /* 0x000fc8000bf05270 */
[----:B------:R-:W-:Y:S02]  /*2c60*/  USEL UR6, URZ, 0x1, UP0 ;  /* 0x00000001ff067887 */ /* 0x000fe40008000000 */
[----:B------:R-:W-:-:S04]  /*2c70*/  USEL UR4, UR4, URZ, UP0 ;  /* 0x000000ff04047287 */ /* 0x000fc80008000000 */
[----:B------:R-:W-:Y:S01]  /*2c80*/  ULEA UR5, UR4, UR13, 0x3 ;  /* 0x0000000d04057291 */ /* 0x000fe2000f8e18ff */
[----:B------:R-:W-:-:S04]  /*2c90*/  LOP3.LUT R2, R2, UR6, RZ, 0x3c, !PT ;  /* 0x0000000602027c12 */ /* 0x000fc8000f8e3cff */
[----:B-1----:R-:W-:-:S04]  /*2ca0*/  SHF.L.U32 R3, R2, 0x1f, RZ ;  /* 0x0000001f02037819 */ /* 0x002fc800000006ff */
[----:B------:R-:W1:Y:S02]  /*2cb0*/  SYNCS.PHASECHK.TRANS64.TRYWAIT P0, [UR5], R3 ;  /* 0x00000003ff0075a7 */ /* 0x000e640008001105 */
[----:B-1----:R-:W-:Y:S05]  /*2cc0*/  @!P0 BRA `(.L_x_46) ;  /* 0x0000005800e48947 */ /* 0x002fea0003800000 */
.L_x_156:
        /* <DEDUP_REMOVED lines=9> */
.L_x_158:
        /* <DEDUP_REMOVED lines=9> */
.L_x_160:
        /* <DEDUP_REMOVED lines=9> */
.L_x_162:
        /* <DEDUP_REMOVED lines=9> */
.L_x_164:
        /* <DEDUP_REMOVED lines=9> */
.L_x_166:
        /* <DEDUP_REMOVED lines=9> */
.L_x_168:
        /* <DEDUP_REMOVED lines=9> */
.L_x_170:
        /* <DEDUP_REMOVED lines=9> */
.L_x_172:
        /* <DEDUP_REMOVED lines=9> */
.L_x_174:
        /* <DEDUP_REMOVED lines=9> */
.L_x_176:
        /* <DEDUP_REMOVED lines=9> */
.L_x_178:
        /* <DEDUP_REMOVED lines=9> */
.L_x_180:
        /* <DEDUP_REMOVED lines=9> */
.L_x_182:
[----:B------:R-:W-:-:S04]  /*3420*/  UIADD3 UR4, UPT, UPT, UR4, 0x1, URZ ;  /* 0x0000000104047890 */ /* 0x000fc8000fffe0ff */
[----:B------:R-:W-:-:S04]  /*3430*/  UISETP.NE.AND UP0, UPT, UR4, 0x11, UPT ;  /* 0x000000110400788c */ /* 0x000fc8000bf05270 */
[----:B------:R-:W-:Y:S02]  /*3440*/  USEL UR5, URZ, 0x1, UP0 ;  /* 0x00000001ff057887 */ /* 0x000fe40008000000 */
[----:B------:R-:W-:-:S04]  /*3450*/  USEL UR4, UR4, URZ, UP0 ;  /* 0x000000ff04047287 */ /* 0x000fc80008000000 */
[----:B------:R-:W-:Y:S01]  /*3460*/  ULEA UR4, UR4, UR13, 0x3 ;  /* 0x0000000d04047291 */ /* 0x000fe2000f8e18ff */
[----:B------:R-:W-:-:S04]  /*3470*/  LOP3.LUT R2, R2, UR5, RZ, 0x3c, !PT ;  /* 0x0000000502027c12 */ /* 0x000fc8000f8e3cff */
[----:B------:R-:W-:Y:S01]  /*3480*/  SHF.L.U32 R2, R2, 0x1f, RZ ;  /* 0x0000001f02027819 */ /* 0x000fe200000006ff */
[----:B-1----:R-:W-:-:S07]  /*3490*/  IMAD.U32 R0, RZ, RZ, UR4 ;  /* 0x00000004ff007e24 */ /* 0x002fce000f8e00ff */
.L_x_60:
[----:B-1----:R1:W3:Y:S02]  /*34a0*/  SYNCS.PHASECHK.TRANS64.TRYWAIT P0, [R0+URZ], R2 ;  /* 0x00000002000075a7 */ /* 0x0022e400080011ff */
[----:B---3--:R-:W-:Y:S05]  /*34b0*/  @!P0 NANOSLEEP.SYNCS 0x989680 ;  /* 0x009896800000895d */ /* 0x008fea0003900000 */
[----:B------:R-:W3:Y:S02]  /*34c0*/  @!P0 SYNCS.PHASECHK.TRANS64 P0, [R0+URZ], R2 ;  /* 0x00000002000085a7 */ /* 0x000ee400080010ff */
[----:B--23--:R-:W-:Y:S05]  /*34d0*/  @P0 EXIT ;  /* 0x000000000000094d */ /* 0x00cfea0003800000 */
[----:B------:R-:W-:Y:S05]  /*34e0*/  BRA `(.L_x_60) ;  /* 0xfffffffc00ec7947 */ /* 0x000fea000383ffff */
.L_x_23:
[----:B------:R-:W1:Y:S02]  /*34f0*/  S2UR UR4, SR_CgaCtaId ;  /* 0x00000000000479c3 */ /* 0x000e640000008800 */
[----:B-1----:R-:W-:-:S04]  /*3500*/  UISETP.NE.AND UP0, UPT, UR4, URZ, UPT ;  /* 0x000000ff0400728c */ /* 0x002fc8000bf05270 */
[----:B------:R-:W-:-:S09]  /*3510*/  UISETP.NE.OR UP0, UPT, UR13, 0x1, UP0 ;  /* 0x000000010d00788c */ /* 0x000fd20008705670 */
[----:B------:R-:W-:Y:S05]  /*3520*/  BRA.U UP0, `(.L_x_61) ;  /* 0x00000005004c7547 */ /* 0x000fea000b800000 */
[----:B------:R-:W1:Y:S01]  /*3530*/  S2UR UR5, SR_CgaCtaId ;  /* 0x00000000000579c3 */ /* 0x000e620000008800 */
[----:B------:R-:W-:Y:S01]  /*3540*/  UMOV UR4, 0x400 ;  /* 0x0000040000047882 */ /* 0x000fe20000000000 */
[----:B------:R-:W-:Y:S01]  /*3550*/  ISETP.GE.U32.AND P2, PT, R3, 0x4, PT ;  /* 0x000000040300780c */ /* 0x000fe20003f46070 */
[----:B------:R-:W-:Y:S01]  /*3560*/  IMAD.MOV.U32 R12, RZ, RZ, 0x1 ;  /* 0x00000001ff0c7424 */ /* 0x000fe200078e00ff */
[----:B------:R-:W-:Y:S02]  /*3570*/  CS2R R10, SRZ ;  /* 0x00000000000a7805 */ /* 0x000fe4000001ff00 */
[----:B------:R-:W-:Y:S01]  /*3580*/  CS2R R8, SRZ ;  /* 0x0000000000087805 */ /* 0x000fe2000001ff00 */
[----:B-1----:R-:W-:-:S03]  /*3590*/  ULEA UR6, UR5, UR4, 0x18 ;  /* 0x0000000405067291 */ /* 0x002fc6000f8ec0ff */
[----:B------:R-:W-:-:S09]  /*35a0*/  UMOV UR5, URZ ;  /* 0x000000ff00057c82 */ /* 0x000fd20008000000 */
.L_x_65:
[----:B------:R-:W-:Y:S02]  /*35b0*/  LEA R0, R8, UR6, 0x3 ;  /* 0x0000000608007c11 */ /* 0x000fe4000f8e18ff */
[----:B------:R-:W-:-:S03]  /*35c0*/  SHF.L.U32 R4, R9, 0x1f, RZ ;  /* 0x0000001f09047819 */ /* 0x000fc600000006ff */
[----:B------:R-:W-:Y:S01]  /*35d0*/  VIADD R5, R0, 0x1c0 ;  /* 0x000001c000057836 */ /* 0x000fe20000000000 */
[----:B------:R-:W1:Y:S02]  /*35e0*/  SYNCS.PHASECHK.TRANS64.TRYWAIT P0, [R0+URZ+0x1b0], R4 ;  /* 0x0001b004000075a7 */ /* 0x000e6400080011ff */
[----:B-1----:R-:W-:Y:S05]  /*35f0*/  @!P0 BRA `(.L_x_62) ;  /* 0x0000005400e88947 */ /* 0x002fea0003800000 */
.L_x_183:
[----:B------:R-:W-:Y:S01]  /*3600*/  ULEA UR4, UR5, UR6, 0x3 ;  /* 0x0000000605047291 */ /* 0x000fe2000f8e18ff */
[----:B-1----:R-:W-:Y:S01]  /*3610*/  PRMT R0, RZ, 0x654, R5 ;  /* 0x00000654ff007816 */ /* 0x002fe20000000005 */
[----:B------:R-:W-:Y:S01]  /*3620*/  @!P2 IMAD.MOV.U32 R4, RZ, RZ, 0x10 ;  /* 0x00000010ff04a424 */ /* 0x000fe200078e00ff */
[----:B------:R-:W-:Y:S01]  /*3630*/  SHF.L.U32 R5, R12, 0x1f, RZ ;  /* 0x0000001f0c057819 */ /* 0x000fe200000006ff */
[----:B------:R-:W-:Y:S01]  /*3640*/  UIADD3 UR7, UPT, UPT, UR4, 0x150, URZ ;  /* 0x0000015004077890 */ /* 0x000fe2000fffe0ff */
[----:B------:R1:W-:Y:S05]  /*3650*/  SYNCS.ARRIVE.TRANS64.RED.A1T0 RZ, [R0+URZ], RZ ;  /* 0x000000ff00ff79a7 */ /* 0x0003ea00081004ff */
[----:B------:R-:W-:Y:S01]  /*3660*/  IMAD.U32 R6, RZ, RZ, UR7 ;  /* 0x00000007ff067e24 */ /* 0x000fe2000f8e00ff */
[----:B------:R-:W2:Y:S04]  /*3670*/  SYNCS.PHASECHK.TRANS64.TRYWAIT P0, [UR4+0x160], R5 ;  /* 0x00016005ff0075a7 */ /* 0x000ea80008001104 */
[----:B------:R-:W-:Y:S01]  /*3680*/  PRMT R6, R3, 0x654, R6 ;  /* 0x0000065403067816 */ /* 0x000fe20000000006 */
[----:B-12---:R-:W-:Y:S06]  /*3690*/  @!P0 BRA `(.L_x_63) ;  /* 0x0000005400d48947 */ /* 0x006fec0003800000 */
.L_x_185:
[----:B------:R-:W-:Y:S01]  /*36a0*/  ULEA UR8, UR5, UR6, 0x4 ;  /* 0x0000000605087291 */ /* 0x000fe2000f8e20ff */
[----:B------:R-:W-:Y:S01]  /*36b0*/  SEL R2, R6, R2, !P2 ;  /* 0x0000000206027207 */ /* 0x000fe20005000000 */
[----:B------:R-:W-:Y:S01]  /*36c0*/  UIADD3 UR9, UPT, UPT, UR4, 0x150, URZ ;  /* 0x0000015004097890 */ /* 0x000fe2000fffe0ff */
[----:B-1----:R-:W-:Y:S01]  /*36d0*/  LEA R0, R11, UR6, 0x3 ;  /* 0x000000060b007c11 */ /* 0x002fe2000f8e18ff */
[----:B------:R-:W-:Y:S01]  /*36e0*/  UIADD3 UR8, UPT, UPT, UR8, 0x1e0, URZ ;  /* 0x000001e008087890 */ /* 0x000fe2000fffe0ff */
[----:B------:R1:W-:Y:S01]  /*36f0*/  @!P2 SYNCS.ARRIVE.TRANS64.RED RZ, [R2+URZ], R4 ;  /* 0x0000000402ffa9a7 */ /* 0x0003e200080004ff */
[----:B------:R-:W-:Y:S01]  /*3700*/  UIADD3 UR4, UPT, UPT, UR5, 0x1, URZ ;  /* 0x0000000105047890 */ /* 0x000fe2000fffe0ff */
[----:B------:R-:W-:-:S03]  /*3710*/  VIADD R8, R8, 0x1 ;  /* 0x0000000108087836 */ /* 0x000fc60000000000 */
[----:B------:R-:W-:Y:S02]  /*3720*/  UISETP.NE.AND UP0, UPT, UR4, 0x2, UPT ;  /* 0x000000020400788c */ /* 0x000fe4000bf05270 */
[----:B------:R-:W-:Y:S01]  /*3730*/  ISETP.NE.AND P0, PT, R8, 0x2, PT ;  /* 0x000000020800780c */ /* 0x000fe20003f05270 */
[----:B------:R-:W-:Y:S06]  /*3740*/  UGETNEXTWORKID.BROADCAST [UR8], [UR9] ;  /* 0x00000000080073ca */ /* 0x000fec0008000100 */
[----:B------:R-:W-:Y:S02]  /*3750*/  USEL UR7, URZ, 0x1, UP0 ;  /* 0x00000001ff077887 */ /* 0x000fe40008000000 */
[----:B------:R-:W-:-:S04]  /*3760*/  USEL UR5, UR4, URZ, UP0 ;  /* 0x000000ff04057287 */ /* 0x000fc80008000000 */
[----:B------:R-:W-:Y:S02]  /*3770*/  LOP3.LUT R12, R12, UR7, RZ, 0x3c, !PT ;  /* 0x000000070c0c7c12 */ /* 0x000fe4000f8e3cff */
[----:B-1----:R-:W-:-:S04]  /*3780*/  SHF.L.U32 R4, R10, 0x1f, RZ ;  /* 0x0000001f0a047819 */ /* 0x002fc800000006ff */
[----:B------:R-:W1:Y:S02]  /*3790*/  SYNCS.PHASECHK.TRANS64.TRYWAIT P1, [R0+URZ+0x150], R4 ;  /* 0x00015004000075a7 */ /* 0x000e6400080211ff */
[----:B-1----:R-:W-:Y:S05]  /*37a0*/  @!P1 BRA `(.L_x_64) ;  /* 0x0000005400a89947 */ /* 0x002fea0003800000 */
.L_x_186:
[C---:B-1----:R-:W-:Y:S01]  /*37b0*/  LEA R4, R11.reuse, UR6, 0x4 ;  /* 0x000000060b047c11 */ /* 0x042fe2000f8e20ff */
[----:B------:R-:W-:Y:S01]  /*37c0*/  VIADD R0, R0, 0x160 ;  /* 0x0000016000007836 */ /* 0x000fe20000000000 */
[----:B------:R-:W-:Y:S01]  /*37d0*/  SEL R8, R8, RZ, P0 ;  /* 0x000000ff08087207 */ /* 0x000fe20000000000 */
[----:B------:R-:W-:-:S03]  /*37e0*/  VIADD R11, R11, 0x1 ;  /* 0x000000010b0b7836 */ /* 0x000fc60000000000 */
[----:B------:R-:W1:Y:S01]  /*37f0*/  LDS.128 R4, [R4+0x1e0] ;  /* 0x0001e00004047984 */ /* 0x000e620000000c00 */
[----:B------:R-:W-:Y:S02]  /*3800*/  PRMT R0, RZ, 0x654, R0 ;  /* 0x00000654ff007816 */ /* 0x000fe40000000000 */
[C---:B------:R-:W-:Y:S01]  /*3810*/  ISETP.NE.AND P1, PT, R11.reuse, 0x2, PT ;  /* 0x000000020b00780c */ /* 0x040fe20003f25270 */
[----:B------:R-:W-:Y:S01]  /*3820*/  @!PT LDS RZ, [RZ] ;  /* 0x00000000fffff984 */ /* 0x000fe20000000800 */
[----:B------:R-:W-:Y:S01]  /*3830*/  @!PT LDS RZ, [RZ] ;  /* 0x00000000fffff984 */ /* 0x000fe20000000800 */
[----:B------:R-:W-:Y:S01]  /*3840*/  @!PT LDS RZ, [RZ] ;  /* 0x00000000fffff984 */ /* 0x000fe20000000800 */
[----:B------:R-:W-:Y:S01]  /*3850*/  @!PT LDS RZ, [RZ] ;  /* 0x00000000fffff984 */ /* 0x000fe20000000800 */
[----:B------:R2:W-:Y:S06]  /*3860*/  MEMBAR.ALL.CTA ;  /* 0x0000000000007992 */ /* 0x0005ec0000008000 */
[----:B--2---:R-:W2:Y:S01]  /*3870*/  FENCE.VIEW.ASYNC.S ;  /* 0x00000000000073c6 */ /* 0x004ea20000000000 */
[----:B------:R-:W-:Y:S01]  /*3880*/  SEL R11, R11, RZ, P1 ;  /* 0x000000ff0b0b7207 */ /* 0x000fe20000800000 */
[----:B--2---:R2:W-:Y:S01]  /*3890*/  SYNCS.ARRIVE.TRANS64.RED.A1T0 RZ, [R0+URZ], RZ ;  /* 0x000000ff00ff79a7 */ /* 0x0045e200081004ff */
[----:B-1----:R-:W-:-:S02]  /*38a0*/  LOP3.LUT P3, RZ, R6, 0x1, RZ, 0xc0, !PT ;  /* 0x0000000106ff7812 */ /* 0x002fc4000786c0ff */
[----:B------:R-:W-:-:S04]  /*38b0*/  SEL R4, RZ, 0x1, P1 ;  /* 0x00000001ff047807 */ /* 0x000fc80000800000 */
[----:B------:R-:W-:Y:S02]  /*38c0*/  LOP3.LUT R10, R10, R4, RZ, 0x3c, !PT ;  /* 0x000000040a0a7212 */ /* 0x000fe400078e3cff */
[----:B--2---:R-:W-:-:S04]  /*38d0*/  SEL R0, RZ, 0x1, P0 ;  /* 0x00000001ff007807 */ /* 0x004fc80000000000 */
[----:B------:R-:W-:Y:S01]  /*38e0*/  LOP3.LUT R9, R9, R0, RZ, 0x3c, !PT ;  /* 0x0000000009097212 */ /* 0x000fe200078e3cff */
[----:B------:R-:W-:Y:S06]  /*38f0*/  @P3 BRA `(.L_x_65) ;  /* 0xfffffffc002c3947 */ /* 0x000fec000383ffff */
[----:B------:R-:W-:Y:S01]  /*3900*/  ULEA UR4, UR5, UR6, 0x3 ;  /* 0x0000000605047291 */ /* 0x000fe2000f8e18ff */
[----:B------:R-:W-:-:S08]  /*3910*/  SHF.L.U32 R2, R12, 0x1f, RZ ;  /* 0x0000001f0c027819 */ /* 0x000fd000000006ff */
[----:B------:R-:W1:Y:S02]  /*3920*/  SYNCS.PHASECHK.TRANS64 P0, [UR4+0x160], R2 ;  /* 0x00016002ff0075a7 */ /* 0x000e640008001004 */
[----:B-1----:R-:W-:Y:S05]  /*3930*/  @P0 BRA `(.L_x_66) ;  /* 0x0000000000080947 */ /* 0x002fea0003800000 */
[----:B------:R-:W1:Y:S02]  /*3940*/  SYNCS.PHASECHK.TRANS64.TRYWAIT P0, [UR4+0x160], R2 ;  /* 0x00016002ff0075a7 */ /* 0x000e640008001104 */
[----:B-1----:R-:W-:Y:S05]  /*3950*/  @!P0 BRA `(.L_x_67) ;  /* 0x0000005400508947 */ /* 0x002fea0003800000 */
.L_x_66:
[----:B------:R-:W-:-:S04]  /*3960*/  UIADD3 UR7, UPT, UPT, UR5, 0x1, URZ ;  /* 0x0000000105077890 */ /* 0x000fc8000fffe0ff */
[----:B------:R-:W-:-:S04]  /*3970*/  UISETP.NE.AND UP0, UPT, UR7, 0x2, UPT ;  /* 0x000000020700788c */ /* 0x000fc8000bf05270 */
[----:B------:R-:W-:Y:S02]  /*3980*/  USEL UR8, URZ, 0x1, UP0 ;  /* 0x00000001ff087887 */ /* 0x000fe40008000000 */
[----:B------:R-:W-:-:S04]  /*3990*/  USEL UR7, UR7, URZ, UP0 ;  /* 0x000000ff07077287 */ /* 0x000fc80008000000 */
[----:B------:R-:W-:Y:S01]  /*39a0*/  ULEA UR7, UR7, UR6, 0x3 ;  /* 0x0000000607077291 */ /* 0x000fe2000f8e18ff */
[----:B-1----:R-:W-:-:S04]  /*39b0*/  LOP3.LUT R2, R12, UR8, RZ, 0x3c, !PT ;  /* 0x000000080c027c12 */ /* 0x002fc8000f8e3cff */
[----:B------:R-:W-:-:S04]  /*39c0*/  SHF.L.U32 R0, R2, 0x1f, RZ ;  /* 0x0000001f02007819 */ /* 0x000fc800000006ff */
[----:B------:R-:W1:Y:S02]  /*39d0*/  SYNCS.PHASECHK.TRANS64 P0, [UR7+0x160], R0 ;  /* 0x00016000ff0075a7 */ /* 0x000e640008001007 */
[----:B-1----:R-:W-:Y:S05]  /*39e0*/  @P0 EXIT ;  /* 0x000000000000094d */ /* 0x002fea0003800000 */
[----:B------:R-:W-:Y:S02]  /*39f0*/  SHF.L.U32 R2, R2, 0x1f, RZ ;  /* 0x0000001f02027819 */ /* 0x000fe400000006ff */
[----:B------:R-:W-:-:S07]  /*3a00*/  MOV R0, UR7 ;  /* 0x0000000700007c02 */ /* 0x000fce0008000f00 */
.L_x_68:
[----:B-1----:R1:W2:Y:S02]  /*3a10*/  SYNCS.PHASECHK.TRANS64.TRYWAIT P0, [R0+URZ+0x160], R2 ;  /* 0x00016002000075a7 */ /* 0x0022a400080011ff */
[----:B--2---:R-:W-:Y:S05]  /*3a20*/  @!P0 NANOSLEEP.SYNCS 0x989680 ;  /* 0x009896800000895d */ /* 0x004fea0003900000 */
[----:B------:R-:W2:Y:S02]  /*3a30*/  @!P0 SYNCS.PHASECHK.TRANS64 P0, [R0+URZ+0x160], R2 ;  /* 0x00016002000085a7 */ /* 0x000ea400080010ff */
[----:B--2---:R-:W-:Y:S05]  /*3a40*/  @P0 EXIT ;  /* 0x000000000000094d */ /* 0x004fea0003800000 */
[----:B------:R-:W-:Y:S05]  /*3a50*/  BRA `(.L_x_68) ;  /* 0xfffffffc00ec7947 */ /* 0x000fea000383ffff */
.L_x_61:
[----:B------:R-:W-:Y:S05]  /*3a60*/  BRA.U UP4, `(.L_x_69) ;  /* 0x0000001104dc7547 */ /* 0x000fea000b800000 */
[----:B------:R-:W1:Y:S01]  /*3a70*/  S2UR UR7, SR_CgaCtaId ;  /* 0x00000000000779c3 */ /* 0x000e620000008800 */
[----:B------:R-:W-:Y:S01]  /*3a80*/  UMOV UR4, 0x40 ;  /* 0x0000004000047882 */ /* 0x000fe20000000000 */
[----:B------:R-:W-:Y:S01]  /*3a90*/  NOP ;  /* 0x0000000000007918 */ /* 0x000fe20000000000 */
[----:B------:R-:W-:Y:S01]  /*3aa0*/  UMOV UR6, 0x400 ;  /* 0x0000040000067882 */ /* 0x000fe20000000000 */
[----:B-1----:R-:W-:Y:S02]  /*3ab0*/  ULEA UR5, UR7, UR4, 0x18 ;  /* 0x0000000407057291 */ /* 0x002fe4000f8ec0ff */
[----:B------:R-:W-:-:S07]  /*3ac0*/  ULEA UR6, UR7, UR6, 0x18 ;  /* 0x0000000607067291 */ /* 0x000fce000f8ec0ff */
[----:B------:R-:W1:Y:S02]  /*3ad0*/  LDS.U8 R3, [UR5+0x1c] ;  /* 0x00001c05ff037984 */ /* 0x000e640008000000 */
[----:B-1----:R-:W-:-:S13]  /*3ae0*/  ISETP.NE.AND P0, PT, R3, RZ, PT ;  /* 0x000000ff0300720c */ /* 0x002fda0003f05270 */
[----:B------:R-:W-:Y:S05]  /*3af0*/  @P0 BRA `(.L_x_70) ;  /* 0x0000000400080947 */ /* 0x000fea0003800000 */
[----:B------:R-:W-:Y:S02]  /*3b00*/  UISETP.NE.U32.AND UP1, UPT, UR46, 0x1, UPT ;  /* 0x000000012e00788c */ /* 0x000fe4000bf25070 */
[----:B------:R-:W-:-:S07]  /*3b10*/  UIADD3 UR7, UPT, UPT, UR5, 0x8, URZ ;  /* 0x0000000805077890 */ /* 0x000fce000fffe0ff */
[----:B------:R-:W-:Y:S05]  /*3b20*/  BRA.U !UP1, `(.L_x_71) ;  /* 0x00000001099c7547 */ /* 0x000fea000b800000 */
[----:B------:R-:W-:Y:S01]  /*3b30*/  ELECT P0, URZ, PT ;  /* 0x0000000000ff782f */ /* 0x000fe20003800000 */
[----:B------:R-:W-:-:S12]  /*3b40*/  BSSY B0, `(.L_x_71) ;  /* 0x0000025000007945 */ /* 0x000fd80003800000 */
[----:B------:R-:W-:Y:S05]  /*3b50*/  @!P0 BRA `(.L_x_72) ;  /* 0x00000000008c8947 */ /* 0x000fea0003800000 */
[----:B------:R-:W-:-:S05]  /*3b60*/  UMOV UR4, 0x10 ;  /* 0x0000001000047882 */ /* 0x000fca0000000000 */
[----:B------:R-:W-:Y:S04]  /*3b70*/  DEPBAR.LE SB1, 0x36 ;  /* 0x00009d800000791a */ /* 0x000fe80000000000 */
[----:B------:R-:W1:Y:S02]  /*3b80*/  UTCATOMSWS.2CTA.FIND_AND_SET.ALIGN UP0, UR4, UR4 ;  /* 0x00000004000475e3 */ /* 0x000e640008200800 */
[----:B-1----:R-:W-:Y:S01]  /*3b90*/  MOV R10, UR4 ;  /* 0x00000004000a7c02 */ /* 0x002fe20008000f00 */
[----:B------:R-:W-:Y:S06]  /*3ba0*/  BRA.U UP0, `(.L_x_73) ;  /* 0x0000000100187547 */ /* 0x000fec000b800000 */
.L_x_74:
[----:B------:R-:W-:Y:S05]  /*3bb0*/  NANOSLEEP 0x64 ;  /* 0x000000640000795d */ /* 0x000fea0003800000 */
[----:B------:R-:W-:-:S05]  /*3bc0*/  UMOV UR4, 0x10 ;  /* 0x0000001000047882 */ /* 0x000fca0000000000 */
[----:B------:R-:W-:Y:S04]  /*3bd0*/  DEPBAR.LE SB1, 0x36 ;  /* 0x00009d800000791a */ /* 0x000fe80000000000 */
[----:B------:R-:W1:Y:S02]  /*3be0*/  UTCATOMSWS.2CTA.FIND_AND_SET.ALIGN UP0, UR4, UR4 ;  /* 0x00000004000475e3 */ /* 0x000e640008200800 */
[----:B-1----:R-:W-:Y:S01]  /*3bf0*/  MOV R10, UR4 ;  /* 0x00000004000a7c02 */ /* 0x002fe20008000f00 */
[----:B------:R-:W-:Y:S05]  /*3c00*/  BRA.U !UP0, `(.L_x_74) ;  /* 0xfffffffd08e87547 */ /* 0x000fea000b83ffff */
.L_x_73:
[----:B------:R-:W1:Y:S01]  /*3c10*/  LDS R6, [UR5+0x10] ;  /* 0x00001005ff067984 */ /* 0x000e620008000800 */
[----:B------:R-:W-:Y:S01]  /*3c20*/  IMAD.U32 R3, RZ, RZ, UR6 ;  /* 0x00000006ff037e24 */ /* 0x000fe2000f8e00ff */
[----:B------:R-:W-:-:S03]  /*3c30*/  MOV R4, UR45 ;  /* 0x0000002d00047c02 */ /* 0x000fc60008000f00 */
[----:B------:R-:W-:Y:S01]  /*3c40*/  VIADD R3, R3, 0x200 ;  /* 0x0000020003037836 */ /* 0x000fe20000000000 */
[----:B-1----:R-:W-:-:S04]  /*3c50*/  SHF.L.U32 R6, R6, 0x1f, RZ ;  /* 0x0000001f06067819 */ /* 0x002fc800000006ff */
[----:B------:R-:W1:Y:S02]  /*3c60*/  SYNCS.PHASECHK.TRANS64.TRYWAIT P0, [UR5+0x8], R6 ;  /* 0x00000806ff0075a7 */ /* 0x000e640008001105 */
[----:B-1----:R-:W-:Y:S05]  /*3c70*/  @P0 BRA `(.L_x_75) ;  /* 0x0000000000080947 */ /* 0x002fea0003800000 */
[----:B------:R-:W1:Y:S02]  /*3c80*/  SYNCS.PHASECHK.TRANS64.TRYWAIT P0, [UR5+0x8], R6 ;  /* 0x00000806ff0075a7 */ /* 0x000e640008001105 */
[----:B-1----:R-:W-:Y:S05]  /*3c90*/  @!P0 BRA `(.L_x_76) ;  /* 0x0000005000988947 */ /* 0x002fea0003800000 */
.L_x_75:
[----:B------:R-:W-:Y:S01]  /*3ca0*/  PRMT R4, R4, 0x654, R3 ;  /* 0x0000065404047816 */ /* 0x000fe20000000003 */
[----:B------:R-:W-:Y:S01]  /*3cb0*/  HFMA2 R3, -RZ, RZ, 0, 5.9604644775390625e-08 ;  /* 0x00000001ff037431 */ /* 0x000fe200000001ff */
[----:B------:R-:W-:Y:S01]  /*3cc0*/  UPRMT UR4, UR45, 0x654, UR7 ;  /* 0x000006542d047896 */ /* 0x000fe20008000007 */
[----:B------:R-:W-:Y:S02]  /*3cd0*/  IMAD.MOV.U32 R8, RZ, RZ, 0xffff ;  /* 0x0000ffffff087424 */ /* 0x000fe400078e00ff */
[----:B-1----:R-:W-:Y:S02]  /*3ce0*/  IMAD.MOV.U32 R6, RZ, RZ, 0x4 ;  /* 0x00000004ff067424 */ /* 0x002fe400078e00ff */
[----:B------:R-:W-:Y:S01]  /*3cf0*/  IMAD.SHL.U32 R9, R10, 0x20, RZ ;  /* 0x000000200a097824 */ /* 0x000fe200078e00ff */
[----:B------:R-:W-:Y:S02]  /*3d00*/  MOV R5, UR4 ;  /* 0x0000000400057c02 */ /* 0x000fe40008000f00 */
[-C--:B------:R-:W-:Y:S01]  /*3d10*/  SHF.L.U32 R8, R8, R10.reuse, RZ ;  /* 0x0000000a08087219 */ /* 0x080fe200000006ff */
[----:B------:R1:W-:Y:S01]  /*3d20*/  SYNCS.ARRIVE.TRANS64.RED RZ, [UR4], R6 ;  /* 0x00000006ffff79a7 */ /* 0x0003e20008000404 */
[----:B------:R-:W-:Y:S01]  /*3d30*/  SHF.L.U32 R7, R3, R10, RZ ;  /* 0x0000000a03077219 */ /* 0x000fe200000006ff */
[----:B------:R1:W-:Y:S04]  /*3d40*/  STS [UR6+0x200], R9 ;  /* 0x00020009ff007988 */ /* 0x0003e80008000806 */
[----:B------:R1:W-:Y:S04]  /*3d50*/  STAS [R4.64], R10 ;  /* 0x0000000a04007dbd */ /* 0x0003e8000c0008ff */
[----:B------:R1:W-:Y:S04]  /*3d60*/  ATOMS.OR RZ, [UR5+0x14], R8 ;  /* 0x00001408ffff798c */ /* 0x0003e8000b000005 */
[----:B------:R1:W-:Y:S04]  /*3d70*/  ATOMS.OR RZ, [UR5+0x18], R7 ;  /* 0x00001807ffff798c */ /* 0x0003e8000b000005 */
[----:B------:R1:W-:Y:S02]  /*3d80*/  ATOMS.XOR RZ, [UR5+0x10], R3 ;  /* 0x00001003ffff798c */ /* 0x0003e4000b800005 */
.L_x_72:
[----:B------:R-:W-:Y:S05]  /*3d90*/  BSYNC B0 ;  /* 0x0000000000007941 */ /* 0x000fea0003800000 */
.L_x_71:
[----:B------:R-:W-:Y:S05]  /*3da0*/  BRA.U UP1, `(.L_x_77) ;  /* 0x00000001016c7547 */ /* 0x000fea000b800000 */
[----:B------:R-:W-:-:S03]  /*3db0*/  UMOV UR4, 0xffffffff ;  /* 0xffffffff00047882 */ /* 0x000fc60000000000 */
[----:B------:R-:W-:Y:S05]  /*3dc0*/  BRA.DIV UR4, `(.L_x_78) ;  /* 0x0000005204647947 */ /* 0x000fea000b800000 */
[----:B------:R-:W-:-:S13]  /*3dd0*/  ELECT P6, URZ, PT ;  /* 0x0000000000ff782f */ /* 0x000fda00038c0000 */
.L_x_190:
[----:B------:R-:W-:Y:S05]  /*3de0*/  @!P6 BRA `(.L_x_77) ;  /* 0x00000000005ce947 */ /* 0x000fea0003800000 */
[----:B-1----:R-:W1:Y:S02]  /*3df0*/  LDS R4, [UR5+0x10] ;  /* 0x00001005ff047984 */ /* 0x002e640008000800 */
[----:B-1----:R-:W-:-:S04]  /*3e00*/  SHF.L.U32 R4, R4, 0x1f, RZ ;  /* 0x0000001f04047819 */ /* 0x002fc800000006ff */
[----:B------:R-:W1:Y:S02]  /*3e10*/  SYNCS.PHASECHK.TRANS64.TRYWAIT P0, [UR5+0x8], R4 ;  /* 0x00000804ff0075a7 */ /* 0x000e640008001105 */
[----:B-1----:R-:W-:Y:S05]  /*3e20*/  @P0 BRA `(.L_x_79) ;  /* 0x0000000000080947 */ /* 0x002fea0003800000 */
[----:B------:R-:W1:Y:S02]  /*3e30*/  SYNCS.PHASECHK.TRANS64.TRYWAIT P0, [UR5+0x8], R4 ;  /* 0x00000804ff0075a7 */ /* 0x000e640008001105 */
[----:B-1----:R-:W-:Y:S05]  /*3e40*/  @!P0 BRA `(.L_x_80) ;  /* 0x0000005000648947 */ /* 0x002fea0003800000 */
.L_x_79:
[----:B------:R-:W2:Y:S01]  /*3e50*/  LDS R6, [UR6+0x200] ;  /* 0x00020006ff067984 */ /* 0x000ea20008000800 */
[----:B-1----:R-:W-:Y:S02]  /*3e60*/  HFMA2 R3, -RZ, RZ, 0, 5.9604644775390625e-08 ;  /* 0x00000001ff037431 */ /* 0x002fe400000001ff */
[----:B------:R-:W-:Y:S01]  /*3e70*/  IMAD.MOV.U32 R4, RZ, RZ, 0xffff ;  /* 0x0000ffffff047424 */ /* 0x000fe200078e00ff */
[----:B------:R-:W-:Y:S01]  /*3e80*/  UPRMT UR4, UR45, 0x654, UR7 ;  /* 0x000006542d047896 */ /* 0x000fe20008000007 */
[----:B--2---:R-:W-:-:S03]  /*3e90*/  IMAD.SHL.U32 R5, R6, 0x20, RZ ;  /* 0x0000002006057824 */ /* 0x004fc600078e00ff */
[-C--:B------:R-:W-:Y:S02]  /*3ea0*/  SHF.L.U32 R4, R4, R6.reuse, RZ ;  /* 0x0000000604047219 */ /* 0x080fe400000006ff */
[----:B------:R-:W-:Y:S01]  /*3eb0*/  SHF.L.U32 R6, R3, R6, RZ ;  /* 0x0000000603067219 */ /* 0x000fe200000006ff */
[----:B------:R2:W-:Y:S04]  /*3ec0*/  STS [UR6+0x200], R5 ;  /* 0x00020005ff007988 */ /* 0x0005e80008000806 */
[----:B------:R2:W-:Y:S04]  /*3ed0*/  ATOMS.OR RZ, [UR5+0x14], R4 ;  /* 0x00001404ffff798c */ /* 0x0005e8000b000005 */
[----:B------:R2:W-:Y:S01]  /*3ee0*/  ATOMS.OR RZ, [UR5+0x18], R6 ;  /* 0x00001806ffff798c */ /* 0x0005e2000b000005 */
[----:B------:R-:W-:Y:S03]  /*3ef0*/  SYNCS.ARRIVE.TRANS64.RED.A1T0 RZ, [UR4], RZ ;  /* 0x000000ffffff79a7 */ /* 0x000fe60008100404 */
[----:B------:R2:W-:Y:S01]  /*3f00*/  ATOMS.XOR RZ, [UR5+0x10], R3 ;  /* 0x00001003ffff798c */ /* 0x0005e2000b800005 */
[----:B------:R-:W-:Y:S05]  /*3f10*/  BRA `(.L_x_77) ;  /* 0x0000000000107947 */ /* 0x000fea0003800000 */
.L_x_70:
[----:B------:R-:W-:Y:S02]  /*3f20*/  MOV R3, 0xffffffff ;  /* 0xffffffff00037802 */ /* 0x000fe40000000f00 */
[----:B------:R-:W-:-:S03]  /*3f30*/  MOV R4, 0x3f60 ;  /* 0x00003f6000047802 */ /* 0x000fc60000000f00 */
[----:B------:R1:W-:Y:S04]  /*3f40*/  STS [UR6+0x200], R3 ;  /* 0x00020003ff007988 */ /* 0x0003e80008000806 */
[----:B-1---5:R-:W-:Y:S05]  /*3f50*/  CALL.REL.NOINC `($__internal_1_$__cuda_sm10x_tcgen05_guardrail_trap_phase_invalid_during_alloc) ;  /* 0x0000005400c47944 */ /* 0x022fea0003c00000 */
.L_x_77:
[----:B------:R-:W-:Y:S05]  /*3f60*/  WARPSYNC.ALL ;  /* 0x0000000000007948 */ /* 0x000fea0003800000 */
[----:B------:R-:W3:Y:S01]  /*3f70*/  S2UR UR4, SR_CgaCtaId ;  /* 0x00000000000479c3 */ /* 0x000ee20000008800 */
[----:B------:R-:W-:Y:S01]  /*3f80*/  UMOV UR26, 0x400 ;  /* 0x00000400001a7882 */ /* 0x000fe20000000000 */
[----:B------:R-:W-:-:S06]  /*3f90*/  NOP ;  /* 0x0000000000007918 */ /* 0x000fcc0000000000 */
[----:B------:R-:W-:Y:S06]  /*3fa0*/  BAR.ARV 0x6, 0xa0 ;  /* 0x0182800000007b1d */ /* 0x000fec0000002000 */
[----:B------:R-:W4:Y:S01]  /*3fb0*/  LDCU UR6, c[0x0][0x38c] ;  /* 0x00007180ff0677ac */ /* 0x000f220008000800 */
[----:B------:R-:W-:Y:S01]  /*3fc0*/  LOP3.LUT R0, R0, 0xffff, RZ, 0xc0, !PT ;  /* 0x0000ffff00007812 */ /* 0x000fe200078ec0ff */
[----:B-1----:R-:W-:Y:S01]  /*3fd0*/  IMAD.MOV.U32 R9, RZ, RZ, 0x1 ;  /* 0x00000001ff097424 */ /* 0x002fe200078e00ff */
[----:B------:R-:W-:Y:S01]  /*3fe0*/  LOP3.LUT R2, R2, 0xffff, RZ, 0xc0, !PT ;  /* 0x0000ffff02027812 */ /* 0x000fe200078ec0ff */
[----:B------:R-:W-:Y:S01]  /*3ff0*/  IMAD.MOV.U32 R8, RZ, RZ, RZ ;  /* 0x000000ffff087224 */ /* 0x000fe200078e00ff */
[----:B------:R-:W-:Y:S01]  /*4000*/  R2UR UR42, R0 ;  /* 0x00000000002a72ca */ /* 0x000fe200000e0000 */
[----:B------:R-:W-:Y:S01]  /*4010*/  UMOV UR32, URZ ;  /* 0x000000ff00207c82 */ /* 0x000fe20008000000 */
[----:B------:R-:W-:Y:S01]  /*4020*/  R2UR UR28, R2 ;  /* 0x00000000021c72ca */ /* 0x000fe200000e0000 */
[----:B------:R-:W-:Y:S01]  /*4030*/  UMOV UR23, URZ ;  /* 0x000000ff00177c82 */ /* 0x000fe20008000000 */
[----:B------:R-:W-:Y:S01]  /*4040*/  UMOV UR22, URZ ;  /* 0x000000ff00167c82 */ /* 0x000fe20008000000 */
[----:B---3--:R-:W-:-:S02]  /*4050*/  ULEA UR26, UR4, UR26, 0x18 ;  /* 0x0000001a041a7291 */ /* 0x008fc4000f8ec0ff */
[----:B------:R-:W-:Y:S02]  /*4060*/  UISETP.NE.AND UP3, UPT, UR46, URZ, UPT ;  /* 0x000000ff2e00728c */ /* 0x000fe4000bf65270 */
[----:B------:R-:W-:Y:S02]  /*4070*/  UIADD3 UR5, UPT, UPT, UR26, 0x3400, URZ ;  /* 0x000034001a057890 */ /* 0x000fe4000fffe0ff */
[----:B------:R-:W-:Y:S02]  /*4080*/  UIADD3 UR4, UPT, UPT, UR26, 0x25400, URZ ;  /* 0x000254001a047890 */ /* 0x000fe4000fffe0ff */
[----:B----4-:R-:W-:Y:S01]  /*4090*/  UIADD3 UR6, UPT, UPT, UR6, 0x3f, URZ ;  /* 0x0000003f06067890 */ /* 0x010fe2000fffe0ff */
[----:B--2---:R-:W1:Y:S01]  /*40a0*/  LDS R3, [UR26+0x200] ;  /* 0x0002001aff037984 */ /* 0x004e620008000800 */
[----:B------:R-:W-:Y:S02]  /*40b0*/  USHF.R.U32.HI UR5, URZ, 0x4, UR5 ;  /* 0x00000004ff057899 */ /* 0x000fe40008011605 */
[----:B------:R-:W-:-:S02]  /*40c0*/  USHF.R.S32.HI UR33, URZ, 0x1f, UR6 ;  /* 0x0000001fff217899 */ /* 0x000fc40008011406 */
[----:B------:R-:W-:Y:S02]  /*40d0*/  USHF.R.U32.HI UR4, URZ, 0x4, UR4 ;  /* 0x00000004ff047899 */ /* 0x000fe40008011604 */
[----:B------:R-:W-:Y:S02]  /*40e0*/  ULEA.HI UR33, UR33, UR6, URZ, 0x6 ;  /* 0x0000000621217291 */ /* 0x000fe4000f8f30ff */
[----:B------:R-:W-:Y:S02]  /*40f0*/  ULOP3.LUT UR5, UR5, 0x3fff, URZ, 0xc0, !UPT ;  /* 0x00003fff05057892 */ /* 0x000fe4000f8ec0ff */
[----:B------:R-:W-:Y:S02]  /*4100*/  USHF.R.S32.HI UR33, URZ, 0x6, UR33 ;  /* 0x00000006ff217899 */ /* 0x000fe40008011421 */
[----:B------:R-:W-:Y:S02]  /*4110*/  ULOP3.LUT UR30, UR4, 0x3fff, URZ, 0xc0, !UPT ;  /* 0x00003fff041e7892 */ /* 0x000fe4000f8ec0ff */
[----:B------:R-:W-:Y:S01]  /*4120*/  UISETP.LT.AND UP0, UPT, UR33, 0x1, UPT ;  /* 0x000000012100788c */ /* 0x000fe2000bf01270 */
[----:B------:R-:W-:Y:S01]  /*4130*/  UMOV UR40, 0x0 ;  /* 0x0000000000287882 */ /* 0x000fe20000000000 */
[----:B------:R-:W-:Y:S01]  /*4140*/  UMOV UR41, 0x8100010 ;  /* 0x0810001000297882 */ /* 0x000fe20000000000 */
[----:B------:R-:W-:-:S02]  /*4150*/  ULOP3.LUT UR29, UR5, 0x10000, URZ, 0xfc, !UPT ;  /* 0x00010000051d7892 */ /* 0x000fc4000f8efcff */
[----:B------:R-:W-:Y:S02]  /*4160*/  ULOP3.LUT UR30, UR30, 0x10000, URZ, 0xfc, !UPT ;  /* 0x000100001e1e7892 */ /* 0x000fe4000f8efcff */
[----:B------:R-:W-:Y:S01]  /*4170*/  USEL UR43, UR33, 0x1, !UP0 ;  /* 0x00000001212b7887 */ /* 0x000fe2000c000000 */
[----:B------:R-:W-:Y:S01]  /*4180*/  UMOV UR38, 0x0 ;  /* 0x0000000000267882 */ /* 0x000fe20000000000 */
[----:B------:R-:W-:Y:S01]  /*4190*/  UMOV UR39, 0x8100010 ;  /* 0x0810001000277882 */ /* 0x000fe20000000000 */
[----:B------:R-:W-:Y:S01]  /*41a0*/  UMOV UR36, 0x0 ;  /* 0x0000000000247882 */ /* 0x000fe20000000000 */
[----:B------:R-:W-:Y:S01]  /*41b0*/  UMOV UR37, 0x8100010 ;  /* 0x0810001000257882 */ /* 0x000fe20000000000 */
[----:B------:R-:W-:Y:S01]  /*41c0*/  UMOV UR34, 0x0 ;  /* 0x0000000000227882 */ /* 0x000fe20000000000 */
[----:B------:R-:W-:Y:S01]  /*41d0*/  UMOV UR35, 0x8100010 ;  /* 0x0810001000237882 */ /* 0x000fe20000000000 */
[----:B-1----:R-:W-:Y:S02]  /*41e0*/  R2UR UR44, R3 ;  /* 0x00000000032c72ca */ /* 0x002fe400000e0000 */
[----:B------:R-:W-:-:S13]  /*41f0*/  CS2R R2, SRZ ;  /* 0x0000000000027805 */ /* 0x000fda000001ff00 */
.L_x_88:
[C---:B------:R-:W-:Y:S02]  /*4200*/  LEA R0, R8.reuse, UR26, 0x3 ;  /* 0x0000001a08007c11 */ /* 0x040fe4000f8e18ff */
[----:B------:R-:W-:Y:S02]  /*4210*/  SHF.L.U32 R4, R3, 0x1f, RZ ;  /* 0x0000001f03047819 */ /* 0x000fe400000006ff */
[----:B------:R-:W-:Y:S02]  /*4220*/  LEA R5, R8, UR26, 0x4 ;  /* 0x0000001a08057c11 */ /* 0x000fe4000f8e20ff */
[----:B------:R-:W1:Y:S02]  /*4230*/  SYNCS.PHASECHK.TRANS64.TRYWAIT P0, [R0+URZ+0x150], R4 ;  /* 0x00015004000075a7 */ /* 0x000e6400080011ff */
[----:B-1-3--:R-:W-:Y:S05]  /*4240*/  @!P0 BRA `(.L_x_81) ;  /* 0x0000004c007c8947 */ /* 0x00afea0003800000 */
.L_x_191:
[----:B-1----:R-:W1:Y:S01]  /*4250*/  LDS.128 R4, [R5+0x1e0] ;  /* 0x0001e00005047984 */ /* 0x002e620000000c00 */
[----:B------:R-:W-:Y:S02]  /*4260*/  VIADD R0, R0, 0x160 ;  /* 0x0000016000007836 */ /* 0x000fe40000000000 */
[----:B------:R-:W-:Y:S01]  /*4270*/  VIADD R8, R8, 0x1 ;  /* 0x0000000108087836 */ /* 0x000fe20000000000 */
[----:B------:R-:W-:Y:S01]  /*4280*/  @!PT LDS RZ, [RZ] ;  /* 0x00000000fffff984 */ /* 0x000fe20000000800 */
[----:B------:R-:W-:Y:S01]  /*4290*/  @!PT LDS RZ, [RZ] ;  /* 0x00000000fffff984 */ /* 0x000fe20000000800 */
[----:B------:R-:W-:Y:S01]  /*42a0*/  @!PT LDS RZ, [RZ] ;  /* 0x00000000fffff984 */ /* 0x000fe20000000800 */
[----:B------:R-:W-:Y:S01]  /*42b0*/  @!PT LDS RZ, [RZ] ;  /* 0x00000000fffff984 */ /* 0x000fe20000000800 */
[----:B------:R2:W-:Y:S06]  /*42c0*/  MEMBAR.ALL.CTA ;  /* 0x0000000000007992 */ /* 0x0005ec0000008000 */
[----:B--2---:R-:W2:Y:S01]  /*42d0*/  FENCE.VIEW.ASYNC.S ;  /* 0x00000000000073c6 */ /* 0x004ea20000000000 */
[----:B------:R-:W-:-:S04]  /*42e0*/  PRMT R0, RZ, 0x654, R0 ;  /* 0x00000654ff007816 */ /* 0x000fc80000000000 */
[----:B--2---:R2:W-:Y:S01]  /*42f0*/  SYNCS.ARRIVE.TRANS64.RED.A1T0 RZ, [R0+URZ], RZ ;  /* 0x000000ff00ff79a7 */ /* 0x0045e200081004ff */
[----:B-1----:R-:W-:Y:S01]  /*4300*/  LOP3.LUT P1, RZ, R6, 0x1, RZ, 0xc0, !PT ;  /* 0x0000000106ff7812 */ /* 0x002fe2000782c0ff */
[----:B--2---:R-:W-:-:S12]  /*4310*/  BRA.U UP3, `(.L_x_82) ;  /* 0x0000000503087547 */ /* 0x004fd8000b800000 */
[----:B------:R-:W1:Y:S01]  /*4320*/  LDCU UR4, c[0x0][0x38c] ;  /* 0x00007180ff0477ac */ /* 0x000e620008000800 */
[----:B------:R-:W-:Y:S02]  /*4330*/  PLOP3.LUT P2, PT, PT, PT, PT, 0x80, 0x8 ;  /* 0x000000000008781c */ /* 0x000fe40003f4f070 */
[----:B------:R-:W-:Y:S01]  /*4340*/  SHF.L.U32 R4, R9, 0x1f, RZ ;  /* 0x0000001f09047819 */ /* 0x000fe200000006ff */
[----:B------:R-:W-:Y:S02]  /*4350*/  ULEA UR31, UR32, UR26, 0x3 ;  /* 0x0000001a201f7291 */ /* 0x000fe4000f8e18ff */
[----:B------:R-:W-:Y:S02]  /*4360*/  ULEA UR11, UR32, UR44, 0x5 ;  /* 0x0000002c200b7291 */ /* 0x000fe4000f8e28ff */
[----:B-1----:R-:W-:-:S06]  /*4370*/  UISETP.GE.AND UP0, UPT, UR4, 0x1, UPT ;  /* 0x000000010400788c */ /* 0x002fcc000bf06270 */
[----:B------:R-:W-:-:S05]  /*4380*/  PLOP3.LUT P0, PT, PT, PT, UP0, 0x80, 0x8 ;  /* 0x000000000008781c */ /* 0x000fca0003f0f008 */
[----:B------:R-:W-:-:S08]  /*4390*/  @UP0 ULEA UR4, UR23, UR26, 0x3 ;  /* 0x0000001a17040291 */ /* 0x000fd0000f8e18ff */
[----:B------:R-:W-:-:S04]  /*43a0*/  @P0 SHF.L.U32 R0, R2, 0x1f, RZ ;  /* 0x0000001f02000819 */ /* 0x000fc800000006ff */
[----:B------:R1:W2:Y:S01]  /*43b0*/  @P0 SYNCS.PHASECHK.TRANS64.TRYWAIT P2, [UR4], R0 ;  /* 0x00000000ff0005a7 */ /* 0x0002a20008041104 */
[----:B------:R-:W3:Y:S02]  /*43c0*/  SYNCS.PHASECHK.TRANS64.TRYWAIT P0, [UR31+0x190], R4 ;  /* 0x00019004ff0075a7 */ /* 0x000ee4000800111f */
[----:B-123--:R-:W-:Y:S05]  /*43d0*/  @!P0 BRA `(.L_x_83) ;  /* 0x0000004c002c8947 */ /* 0x00efea0003800000 */
.L_x_193:
[----:B------:R-:W-:Y:S01]  /*43e0*/  UMOV UR27, UR22 ;  /* 0x00000016001b7c82 */ /* 0x000fe20008000000 */
[----:B------:R-:W-:Y:S05]  /*43f0*/  BRA.U !UP0, `(.L_x_84) ;  /* 0x0000000108c07547 */ /* 0x000fea000b800000 */
[----:B------:R-:W-:Y:S02]  /*4400*/  UIADD3 UR27, UPT, UPT, UR43, UR22, URZ ;  /* 0x000000162b1b7290 */ /* 0x000fe4000fffe0ff */
[----:B------:R-:W-:Y:S01]  /*4410*/  UPLOP3.LUT UP2, UPT, UPT, UPT, UPT, 0x40, 0x4 ;  /* 0x000000000004789c */ /* 0x000fe20003f4e870 */
[----:B------:R-:W-:Y:S01]  /*4420*/  UMOV UR24, UR33 ;  /* 0x0000002100187c82 */ /* 0x000fe20008000000 */
[----:B------:R-:W-:-:S09]  /*4430*/  UMOV UR10, UR23 ;  /* 0x00000017000a7c82 */ /* 0x000fd20008000000 */
.L_x_87:
[----:B--2---:R-:W-:Y:S01]  /*4440*/  ULEA UR5, UR10, UR26, 0x3 ;  /* 0x0000001a0a057291 */ /* 0x004fe2000f8e18ff */
[----:B---3--:R-:W-:Y:S11]  /*4450*/  @P2 BRA `(.L_x_85) ;  /* 0x00000000000c2947 */ /* 0x008ff60003800000 */
[----:B-1----:R-:W-:Y:S04]  /*4460*/  SHF.L.U32 R4, R2, 0x1f, RZ ;  /* 0x0000001f02047819 */ /* 0x002fe800000006ff */
[----:B------:R-:W1:Y:S02]  /*4470*/  SYNCS.PHASECHK.TRANS64.TRYWAIT P0, [UR5], R4 ;  /* 0x00000004ff0075a7 */ /* 0x000e640008001105 */
[----:B-1----:R-:W-:Y:S05]  /*4480*/  @!P0 BRA `(.L_x_86) ;  /* 0x0000004c00188947 */ /* 0x002fea0003800000 */
.L_x_85:
[----:B------:R-:W-:Y:S01]  /*4490*/  UISETP.NE.AND UP0, UPT, UR24, 0x1, UPT ;  /* 0x000000011800788c */ /* 0x000fe2000bf05270 */
[----:B------:R-:W-:Y:S01]  /*44a0*/  PLOP3.LUT P2, PT, PT, PT, PT, 0x80, 0x8 ;  /* 0x000000000008781c */ /* 0x000fe20003f4f070 */
[----:B------:R-:W-:Y:S02]  /*44b0*/  UIADD3 UR4, UPT, UPT, UR10, 0x1, URZ ;  /* 0x000000010a047890 */ /* 0x000fe4000fffe0ff */
[----:B------:R-:W-:Y:S02]  /*44c0*/  UIADD3 UR25, UPT, UPT, UR5, 0x88, URZ ;  /* 0x0000008805197890 */ /* 0x000fe4000fffe0ff */
[----:B------:R-:W-:Y:S01]  /*44d0*/  UISETP.NE.AND UP1, UPT, UR4, 0x11, UPT ;  /* 0x000000110400788c */ /* 0x000fe2000bf25270 */
[----:B------:R-:W-:Y:S01]  /*44e0*/  PLOP3.LUT P0, PT, PT, PT, UP0, 0x80, 0x8 ;  /* 0x000000000008781c */ /* 0x000fe20003f0f008 */
[----:B------:R-:W-:Y:S02]  /*44f0*/  UIADD3 UR22, UPT, UPT, UR22, 0x1, URZ ;  /* 0x0000000116167890 */ /* 0x000fe4000fffe0ff */
[----:B------:R-:W-:Y:S02]  /*4500*/  USEL UR6, URZ, 0x1, UP1 ;  /* 0x00000001ff067887 */ /* 0x000fe40008800000 */
[----:B------:R-:W-:Y:S02]  /*4510*/  USEL UR23, UR4, URZ, UP1 ;  /* 0x000000ff04177287 */ /* 0x000fe40008800000 */
[----:B------:R-:W-:Y:S02]  /*4520*/  UIADD3 UR24, UPT, UPT, UR24, -0x1, URZ ;  /* 0xffffffff18187890 */ /* 0x000fe4000fffe0ff */
[----:B------:R-:W-:Y:S01]  /*4530*/  @UP0 ULEA UR4, UR23, UR26, 0x3 ;  /* 0x0000001a17040291 */ /* 0x000fe2000f8e18ff */
[----:B------:R-:W-:Y:S01]  /*4540*/  LOP3.LUT R2, R2, UR6, RZ, 0x3c, !PT ;  /* 0x0000000602027c12 */ /* 0x000fe2000f8e3cff */
[----:B------:R-:W-:Y:S02]  /*4550*/  ULEA UR6, UR10, UR30, 0x8 ;  /* 0x0000001e0a067291 */ /* 0x000fe4000f8e40ff */
[----:B------:R-:W-:Y:S01]  /*4560*/  UISETP.NE.AND UP0, UPT, UR22, UR27, UPT ;  /* 0x0000001b1600728c */ /* 0x000fe2000bf05270 */
[----:B-1----:R-:W-:Y:S01]  /*4570*/  @P0 SHF.L.U32 R0, R2, 0x1f, RZ ;  /* 0x0000001f02000819 */ /* 0x002fe200000006ff */
[----:B------:R-:W-:Y:S02]  /*4580*/  UIADD3 UR20, UPT, UPT, UR6, 0x2, URZ ;  /* 0x0000000206147890 */ /* 0x000fe4000fffe0ff */
[----:B------:R-:W-:Y:S01]  /*4590*/  UIADD3 UR16, UPT, UPT, UR6, 0x4, URZ ;  /* 0x0000000406107890 */ /* 0x000fe2000fffe0ff */
[----:B------:R2:W3:Y:S01]  /*45a0*/  @P0 SYNCS.PHASECHK.TRANS64.TRYWAIT P2, [UR4], R0 ;  /* 0x00000000ff0005a7 */ /* 0x0004e20008041104 */
[----:B------:R-:W-:Y:S02]  /*45b0*/  ULEA UR4, UR10, UR29, 0x9 ;  /* 0x0000001d0a047291 */ /* 0x000fe4000f8e48ff */
[----:B------:R-:W-:Y:S02]  /*45c0*/  UIADD3 UR12, UPT, UPT, UR6, 0x6, URZ ;  /* 0x00000006060c7890 */ /* 0x000fe4000fffe0ff */
[----:B------:R-:W-:Y:S02]  /*45d0*/  UIADD3 UR18, UPT, UPT, UR4, 0x2, URZ ;  /* 0x0000000204127890 */ /* 0x000fe4000fffe0ff */
[----:B------:R-:W-:Y:S02]  /*45e0*/  UIADD3 UR14, UPT, UPT, UR4, 0x4, URZ ;  /* 0x00000004040e7890 */ /* 0x000fe4000fffe0ff */
[----:B------:R-:W-:Y:S01]  /*45f0*/  UIADD3 UR8, UPT, UPT, UR4, 0x6, URZ ;  /* 0x0000000604087890 */ /* 0x000fe2000fffe0ff */
[----:B------:R-:W-:Y:S01]  /*4600*/  UMOV UR7, 0x40004040 ;  /* 0x4000404000077882 */ /* 0x000fe20000000000 */
[----:B------:R-:W-:Y:S01]  /*4610*/  UMOV UR5, 0x40004040 ;  /* 0x4000404000057882 */ /* 0x000fe20000000000 */
[----:B------:R-:W-:Y:S01]  /*4620*/  UMOV UR21, 0x40004040 ;  /* 0x4000404000157882 */ /* 0x000fe20000000000 */
[----:B------:R2:W-:Y:S01]  /*4630*/  UTCHMMA.2CTA gdesc[UR4], gdesc[UR6], tmem[UR11], tmem[UR40], idesc[UR41], UP2 ;  /* 0x00ff2806040075ea */ /* 0x0005e2000920000b */
[----:B------:R-:W-:Y:S01]  /*4640*/  UPLOP3.LUT UP2, UPT, UPT, UPT, UPT, 0x80, 0x8 ;  /* 0x000000000008789c */ /* 0x000fe20003f4f070 */
[----:B------:R-:W-:Y:S01]  /*4650*/  UMOV UR19, 0x40004040 ;  /* 0x4000404000137882 */ /* 0x000fe20000000000 */
[----:B------:R-:W-:Y:S01]  /*4660*/  UMOV UR17, 0x40004040 ;  /* 0x4000404000117882 */ /* 0x000fe20000000000 */
[----:B------:R2:W-:Y:S01]  /*4670*/  UTCHMMA.2CTA gdesc[UR18], gdesc[UR20], tmem[UR11], tmem[UR38], idesc[UR39], UPT ;  /* 0x00ff2614120075ea */ /* 0x0005e2000ba0000b */
[----:B------:R-:W-:Y:S01]  /*4680*/  UMOV UR15, 0x40004040 ;  /* 0x40004040000f7882 */ /* 0x000fe20000000000 */
[----:B------:R-:W-:Y:S01]  /*4690*/  UMOV UR13, 0x40004040 ;  /* 0x40004040000d7882 */ /* 0x000fe20000000000 */
[----:B------:R-:W-:Y:S01]  /*46a0*/  UMOV UR9, 0x40004040 ;  /* 0x4000404000097882 */ /* 0x000fe20000000000 */
[----:B------:R2:W-:Y:S01]  /*46b0*/  UTCHMMA.2CTA gdesc[UR14], gdesc[UR16], tmem[UR11], tmem[UR36], idesc[UR37], UPT ;  /* 0x00ff24100e0075ea */ /* 0x0005e2000ba0000b */
[----:B------:R2:W-:Y:S01]  /*46c0*/  UTCHMMA.2CTA gdesc[UR8], gdesc[UR12], tmem[UR11], tmem[UR34], idesc[UR35], UPT ;  /* 0x00ff220c080075ea */ /* 0x0005e2000ba0000b */
[----:B------:R2:W-:Y:S01]  /*46d0*/  UTCBAR.2CTA.MULTICAST [UR25], URZ, UR28 ;  /* 0x000000ff190073e9 */ /* 0x0005e2000820081c */
[----:B------:R-:W-:Y:S01]  /*46e0*/  UMOV UR10, UR23 ;  /* 0x00000017000a7c82 */ /* 0x000fe20008000000 */
[----:B------:R-:W-:Y:S05]  /*46f0*/  BRA.U UP0, `(.L_x_87) ;  /* 0xfffffffd00507547 */ /* 0x000fea000b83ffff */
.L_x_84:
[----:B--2---:R-:W-:Y:S01]  /*4700*/  UIADD3 UR4, UPT, UPT, UR31, 0x170, URZ ;  /* 0x000001701f047890 */ /* 0x004fe2000fffe0ff */
[----:B------:R-:W-:-:S08]  /*4710*/  UMOV UR22, UR27 ;  /* 0x0000001b00167c82 */ /* 0x000fd00008000000 */
[----:B------:R2:W-:Y:S01]  /*4720*/  UTCBAR.2CTA.MULTICAST [UR4], URZ, UR42 ;  /* 0x000000ff040073e9 */ /* 0x0005e2000820082a */
[----:B------:R-:W-:Y:S02]  /*4730*/  NOP ;  /* 0x0000000000007918 */ /* 0x000fe40000000000 */
.L_x_82:
[----:B--2---:R-:W-:Y:S01]  /*4740*/  UIADD3 UR4, UPT, UPT, UR32, 0x1, URZ ;  /* 0x0000000120047890 */ /* 0x004fe2000fffe0ff */
[----:B------:R-:W-:-:S03]  /*4750*/  ISETP.NE.AND P0, PT, R8, 0x2, PT ;  /* 0x000000020800780c */ /* 0x000fc60003f05270 */
[----:B------:R-:W-:Y:S01]  /*4760*/  UISETP.NE.AND UP0, UPT, UR4, 0x4, UPT ;  /* 0x000000040400788c */ /* 0x000fe2000bf05270 */
[----:B-1----:R-:W-:Y:S02]  /*4770*/  SEL R0, RZ, 0x1, P0 ;  /* 0x00000001ff007807 */ /* 0x002fe40000000000 */
[----:B------:R-:W-:Y:S01]  /*4780*/  SEL R8, R8, RZ, P0 ;  /* 0x000000ff08087207 */ /* 0x000fe20000000000 */
[----:B------:R-:W-:Y:S01]  /*4790*/  USEL UR5, URZ, 0x1, UP0 ;  /* 0x00000001ff057887 */ /* 0x000fe20008000000 */
[----:B------:R-:W-:Y:S01]  /*47a0*/  LOP3.LUT R3, R3, R0, RZ, 0x3c, !PT ;  /* 0x0000000003037212 */ /* 0x000fe200078e3cff */
[----:B------:R-:W-:-:S04]  /*47b0*/  USEL UR32, UR4, URZ, UP0 ;  /* 0x000000ff04207287 */ /* 0x000fc80008000000 */
[----:B------:R-:W-:Y:S01]  /*47c0*/  LOP3.LUT R9, R9, UR5, RZ, 0x3c, !PT ;  /* 0x0000000509097c12 */ /* 0x000fe2000f8e3cff */
[----:B------:R-:W-:Y:S07]  /*47d0*/  @P1 BRA `(.L_x_88) ;  /* 0xfffffff800881947 */ /* 0x000fee000383ffff */
[----:B------:R-:W1:Y:S01]  /*47e0*/  S2UR UR8, SR_CgaCtaId ;  /* 0x00000000000879c3 */ /* 0x000e620000008800 */
[----:B------:R-:W-:Y:S01]  /*47f0*/  ELECT P0, URZ, PT ;  /* 0x0000000000ff782f */ /* 0x000fe20003800000 */
[----:B------:R-:W-:Y:S01]  /*4800*/  HFMA2 R0, -RZ, RZ, 0, 5.9604644775390625e-08 ;  /* 0x00000001ff007431 */ /* 0x000fe200000001ff */
[----:B------:R-:W-:-:S05]  /*4810*/  UMOV UR4, 0x40 ;  /* 0x0000004000047882 */ /* 0x000fca0000000000 */
[----:B------:R-:W-:Y:S01]  /*4820*/  UVIRTCOUNT.DEALLOC.SMPOOL 0x80 ;  /* 0x000000800000784c */ /* 0x000fe20000000000 */
[----:B------:R-:W-:Y:S02]  /*4830*/  UISETP.NE.AND UP1, UPT, UR46, URZ, UPT ;  /* 0x000000ff2e00728c */ /* 0x000fe4000bf25270 */
[----:B-1----:R-:W-:-:S09]  /*4840*/  ULEA UR8, UR8, UR4, 0x18 ;  /* 0x0000000408087291 */ /* 0x002fd2000f8ec0ff */
[----:B------:R1:W-:Y:S01]  /*4850*/  @P0 STS.U8 [UR8+0x1c], R0 ;  /* 0x00001c00ff000988 */ /* 0x0003e20008000008 */
[----:B------:R-:W-:Y:S05]  /*4860*/  BRA.U UP1, `(.L_x_89) ;  /* 0x0000000101a07547 */ /* 0x000fea000b800000 */
[----:B------:R-:W-:Y:S01]  /*4870*/  UIADD3 UR7, UPT, UPT, UR26, 0x190, URZ ;  /* 0x000001901a077890 */ /* 0x000fe2000fffe0ff */
[----:B------:R-:W-:-:S03]  /*4880*/  SHF.L.U32 R2, R9, 0x1f, RZ ;  /* 0x0000001f09027819 */ /* 0x000fc600000006ff */
[----:B------:R-:W-:-:S09]  /*4890*/  ULEA UR4, UR32, UR7, 0x3 ;  /* 0x0000000720047291 */ /* 0x000fd2000f8e18ff */
[----:B------:R-:W2:Y:S02]  /*48a0*/  SYNCS.PHASECHK.TRANS64.TRYWAIT P0, [UR4], R2 ;  /* 0x00000002ff0075a7 */ /* 0x000ea40008001104 */
[----:B--2---:R-:W-:Y:S05]  /*48b0*/  @!P0 BRA `(.L_x_90) ;  /* 0x0000004800248947 */ /* 0x004fea0003800000 */
.L_x_196:
        /* <DEDUP_REMOVED lines=9> */
.L_x_198:
        /* <DEDUP_REMOVED lines=9> */
.L_x_200:
[----:B------:R-:W-:-:S04]  /*49e0*/  UIADD3 UR4, UPT, UPT, UR4, 0x1, URZ ;  /* 0x0000000104047890 */ /* 0x000fc8000fffe0ff */
[----:B------:R-:W-:-:S04]  /*49f0*/  UISETP.NE.AND UP0, UPT, UR4, 0x4, UPT ;  /* 0x000000040400788c */ /* 0x000fc8000bf05270 */
[----:B------:R-:W-:Y:S02]  /*4a00*/  USEL UR5, URZ, 0x1, UP0 ;  /* 0x00000001ff057887 */ /* 0x000fe40008000000 */
[----:B------:R-:W-:-:S04]  /*4a10*/  USEL UR4, UR4, URZ, UP0 ;  /* 0x000000ff04047287 */ /* 0x000fc80008000000 */
[----:B------:R-:W-:Y:S01]  /*4a20*/  ULEA UR4, UR4, UR7, 0x3 ;  /* 0x0000000704047291 */ /* 0x000fe2000f8e18ff */
[----:B------:R-:W-:-:S04]  /*4a30*/  LOP3.LUT R2, R2, UR5, RZ, 0x3c, !PT ;  /* 0x0000000502027c12 */ /* 0x000fc8000f8e3cff */
[----:B------:R-:W-:Y:S01]  /*4a40*/  SHF.L.U32 R2, R2, 0x1f, RZ ;  /* 0x0000001f02027819 */ /* 0x000fe200000006ff */
[----:B-1----:R-:W-:-:S04]  /*4a50*/  IMAD.U32 R0, RZ, RZ, UR4 ;  /* 0x00000004ff007e24 */ /* 0x002fc8000f8e00ff */
[----:B------:R1:W2:Y:S03]  /*4a60*/  SYNCS.PHASECHK.TRANS64.TRYWAIT P0, [R0+URZ], R2 ;  /* 0x00000002000075a7 */ /* 0x0002a600080011ff */
[----:B--2---:R-:W-:Y:S05]  /*4a70*/  @!P0 NANOSLEEP.SYNCS 0x989680 ;  /* 0x009896800000895d */ /* 0x004fea0003900000 */
[----:B------:R-:W2:Y:S02]  /*4a80*/  @!P0 SYNCS.PHASECHK.TRANS64 P0, [R0+URZ], R2 ;  /* 0x00000002000085a7 */ /* 0x000ea400080010ff */
[----:B--2---:R-:W-:Y:S05]  /*4a90*/  @P0 BRA `(.L_x_93) ;  /* 0x0000000000200947 */ /* 0x004fea0003800000 */
.L_x_94:
[----:B--2---:R2:W4:Y:S02]  /*4aa0*/  SYNCS.PHASECHK.TRANS64.TRYWAIT P0, [R0+URZ], R2 ;  /* 0x00000002000075a7 */ /* 0x00452400080011ff */
[----:B----4-:R-:W-:Y:S05]  /*4ab0*/  @!P0 NANOSLEEP.SYNCS 0x989680 ;  /* 0x009896800000895d */ /* 0x010fea0003900000 */
[----:B------:R-:W4:Y:S02]  /*4ac0*/  @!P0 SYNCS.PHASECHK.TRANS64 P0, [R0+URZ], R2 ;  /* 0x00000002000085a7 */ /* 0x000f2400080010ff */
[----:B----4-:R-:W-:Y:S05]  /*4ad0*/  @!P0 BRA `(.L_x_94) ;  /* 0xfffffffc00f08947 */ /* 0x010fea000383ffff */
[----:B------:R-:W-:Y:S05]  /*4ae0*/  BRA `(.L_x_93) ;  /* 0x00000000000c7947 */ /* 0x000fea0003800000 */
.L_x_89:
[----:B------:R-:W-:-:S04]  /*4af0*/  UIADD3 UR4, UPT, UPT, UR26, 0x1d0, URZ ;  /* 0x000001d01a047890 */ /* 0x000fc8000fffe0ff */
[----:B------:R-:W-:-:S09]  /*4b00*/  UPRMT UR4, UR45, 0x654, UR4 ;  /* 0x000006542d047896 */ /* 0x000fd20008000004 */
[----:B------:R-:W-:Y:S03]  /*4b10*/  SYNCS.ARRIVE.TRANS64.RED.A1T0 RZ, [UR4], RZ ;  /* 0x000000ffffff79a7 */ /* 0x000fe60008100404 */
.L_x_93:
[----:B-12---:R-:W-:Y:S01]  /*4b20*/  SHF.L.U32 R2, RZ, 0x1f, RZ ;  /* 0x0000001fff027819 */ /* 0x006fe200000006ff */
[----:B------:R-:W-:Y:S01]  /*4b30*/  UIADD3 UR4, UPT, UPT, UR26, 0x1d0, URZ ;  /* 0x000001d01a047890 */ /* 0x000fe2000fffe0ff */
[----:B------:R-:W-:Y:S02]  /*4b40*/  PLOP3.LUT P0, PT, PT, PT, UP1, 0x80, 0x8 ;  /* 0x000000000008781c */ /* 0x000fe40003f0f018 */
[----:B------:R-:W1:Y:S02]  /*4b50*/  SYNCS.PHASECHK.TRANS64.TRYWAIT P1, [UR26+0x1d0], R2 ;  /* 0x0001d002ff0075a7 */ /* 0x000e64000802111a */
[----:B-1----:R-:W-:Y:S09]  /*4b60*/  @!P1 BRA `(.L_x_95) ;  /* 0x0000004400c09947 */ /* 0x002ff20003800000 */
.L_x_202:
[----:B------:R-:W-:Y:S01]  /*4b70*/  @!UP1 UPRMT UR4, UR45, 0x654, UR4 ;  /* 0x000006542d049896 */ /* 0x000fe20008000004 */
[----:B------:R-:W-:Y:S01]  /*4b80*/  UMOV UR5, 0xffff ;  /* 0x0000ffff00057882 */ /* 0x000fe20000000000 */
[----:B------:R-:W-:-:S07]  /*4b90*/  UMOV UR6, 0x1 ;  /* 0x0000000100067882 */ /* 0x000fce0000000000 */
[----:B------:R-:W-:Y:S01]  /*4ba0*/  @!P0 SYNCS.ARRIVE.TRANS64.RED.A1T0 RZ, [UR4], RZ ;  /* 0x000000ffffff89a7 */ /* 0x000fe20008100404 */
[----:B------:R-:W-:Y:S01]  /*4bb0*/  NOP ;  /* 0x0000000000007918 */ /* 0x000fe20000000000 */
[----:B-1----:R-:W1:Y:S01]  /*4bc0*/  LDS R0, [UR8+0x14] ;  /* 0x00001408ff007984 */ /* 0x002e620008000800 */
[----:B------:R-:W-:-:S04]  /*4bd0*/  ULOP3.LUT UR4, UR44, 0xffff, URZ, 0xc0, !UPT ;  /* 0x0000ffff2c047892 */ /* 0x000fc8000f8ec0ff */
[----:B------:R-:W-:-:S04]  /*4be0*/  USHF.R.U32.HI UR4, URZ, 0x5, UR4 ;  /* 0x00000005ff047899 */ /* 0x000fc80008011604 */
[----:B------:R-:W-:Y:S02]  /*4bf0*/  USHF.L.U32 UR5, UR5, UR4, URZ ;  /* 0x0000000405057299 */ /* 0x000fe400080006ff */
[----:B------:R-:W-:-:S04]  /*4c00*/  USHF.L.U32 UR4, UR6, UR4, URZ ;  /* 0x0000000406047299 */ /* 0x000fc800080006ff */
[----:B-1----:R-:W-:-:S04]  /*4c10*/  LOP3.LUT R0, R0, UR5, RZ, 0xc0, !PT ;  /* 0x0000000500007c12 */ /* 0x002fc8000f8ec0ff */
[----:B------:R-:W-:-:S13]  /*4c20*/  ISETP.NE.AND P0, PT, R0, UR5, PT ;  /* 0x0000000500007c0c */ /* 0x000fda000bf05270 */
[----:B------:R-:W-:Y:S05]  /*4c30*/  @P0 BRA `(.L_x_96) ;  /* 0x0000000000580947 */ /* 0x000fea0003800000 */
[----:B------:R-:W1:Y:S02]  /*4c40*/  LDS R0, [UR8+0x18] ;  /* 0x00001808ff007984 */ /* 0x000e640008000800 */
[----:B-1----:R-:W-:-:S04]  /*4c50*/  LOP3.LUT R0, R0, UR4, RZ, 0xc0, !PT ;  /* 0x0000000400007c12 */ /* 0x002fc8000f8ec0ff */
[----:B------:R-:W-:-:S13]  /*4c60*/  ISETP.NE.AND P0, PT, R0, UR4, PT ;  /* 0x0000000400007c0c */ /* 0x000fda000bf05270 */
[----:B------:R-:W-:Y:S05]  /*4c70*/  @P0 BRA `(.L_x_97) ;  /* 0x00000000003c0947 */ /* 0x000fea0003800000 */
[----:B------:R-:W1:Y:S01]  /*4c80*/  S2R R2, SR_LANEID ;  /* 0x0000000000027919 */ /* 0x000e620000000000 */
[----:B------:R-:W-:-:S06]  /*4c90*/  ULOP3.LUT UR5, URZ, UR5, URZ, 0x33, !UPT ;  /* 0x00000005ff057292 */ /* 0x000fcc000f8e33ff */
[----:B------:R-:W-:-:S04]  /*4ca0*/  IMAD.U32 R0, RZ, RZ, UR5 ;  /* 0x00000005ff007e24 */ /* 0x000fc8000f8e00ff */
[----:B------:R2:W4:Y:S02]  /*4cb0*/  REDUX UR7, R0 ;  /* 0x00000000000773c4 */ /* 0x0005240000000000 */
[----:B------:R1:W-:Y:S01]  /*4cc0*/  UTCATOMSWS.AND URZ, UR5 ;  /* 0x0000000500ff79e3 */ /* 0x0003e20008000000 */
[----:B--2---:R-:W-:Y:S01]  /*4cd0*/  LOP3.LUT R0, RZ, UR4, RZ, 0x33, !PT ;  /* 0x00000004ff007c12 */ /* 0x004fe2000f8e33ff */
[----:B------:R-:W-:Y:S02]  /*4ce0*/  VOTEU.ANY UR4, UPT, PT ;  /* 0x0000000000047886 */ /* 0x000fe400038e0100 */
[----:B------:R-:W-:Y:S02]  /*4cf0*/  UFLO.U32 UR4, UR4 ;  /* 0x00000004000472bd */ /* 0x000fe400080e0000 */
[----:B------:R-:W2:Y:S04]  /*4d00*/  REDUX UR6, R0 ;  /* 0x00000000000673c4 */ /* 0x000ea80000000000 */
[----:B-1----:R-:W-:-:S02]  /*4d10*/  ISETP.EQ.U32.AND P0, PT, R2, UR4, PT ;  /* 0x0000000402007c0c */ /* 0x002fc4000bf02070 */
[----:B----4-:R-:W-:-:S11]  /*4d20*/  MOV R2, UR7 ;  /* 0x0000000700027c02 */ /* 0x010fd60008000f00 */
[----:B------:R1:W-:Y:S01]  /*4d30*/  @P0 ATOMS.AND RZ, [UR8+0x14], R2 ;  /* 0x00001402ffff098c */ /* 0x0003e2000a800008 */
[----:B--2---:R-:W-:-:S05]  /*4d40*/  IMAD.U32 R0, RZ, RZ, UR6 ;  /* 0x00000006ff007e24 */ /* 0x004fca000f8e00ff */
[----:B------:R1:W-:Y:S01]  /*4d50*/  @P0 ATOMS.AND RZ, [UR8+0x18], R0 ;  /* 0x00001800ffff098c */ /* 0x0003e2000a800008 */
[----:B------:R-:W-:Y:S05]  /*4d60*/  BRA `(.L_x_98) ;  /* 0x0000000000147947 */ /* 0x000fea0003800000 */
.L_x_97:
[----:B------:R-:W-:Y:S02]  /*4d70*/  MOV R2, 0x4d90 ;  /* 0x00004d9000027802 */ /* 0x000fe40000000f00 */
[----:B---3-5:R-:W-:Y:S05]  /*4d80*/  CALL.REL.NOINC `($__internal_0_$__cuda_sm10x_tcgen05_guardrail_trap_col_being_dealloced_not_returned_by_alloc) ;  /* 0x00000048002c7944 */ /* 0x028fea0003c00000 */
[----:B------:R-:W-:Y:S05]  /*4d90*/  BRA `(.L_x_98) ;  /* 0x0000000000087947 */ /* 0x000fea0003800000 */
.L_x_96:
[----:B------:R-:W-:Y:S02]  /*4da0*/  MOV R2, 0x4dc0 ;  /* 0x00004dc000027802 */ /* 0x000fe40000000f00 */
[----:B---3-5:R-:W-:Y:S05]  /*4db0*/  CALL.REL.NOINC `($__internal_2_$__cuda_sm10x_tcgen05_guardrail_trap_unallocated_columns_being_dealloced) ;  /* 0x0000004800387944 */ /* 0x028fea0003c00000 */
.L_x_98:
[----:B------:R-:W-:Y:S01]  /*4dc0*/  NOP ;  /* 0x0000000000007918 */ /* 0x000fe20000000000 */
[----:B------:R-:W-:Y:S05]  /*4dd0*/  EXIT ;  /* 0x000000000000794d */ /* 0x000fea0003800000 */
.L_x_69:
[----:B------:R-:W-:-:S09]  /*4de0*/  UISETP.NE.OR UP0, UPT, UR13, 0x3, !UP3 ;  /* 0x000000030d00788c */ /* 0x000fd2000df05670 */
[----:B------:R-:W-:Y:S05]  /*4df0*/  BRA.U UP0, `(.L_x_99) ;  /* 0x0000001100387547 */ /* 0x000fea000b800000 */
[----:B------:R-:W1:Y:S01]  /*4e00*/  S2UR UR6, SR_CgaCtaId ;  /* 0x00000000000679c3 */ /* 0x000e620000008800 */
[----:B------:R-:W2:Y:S01]  /*4e10*/  LDCU UR37, c[0x0][0x370] ;  /* 0x00006e00ff2577ac */ /* 0x000ea20008000800 */
[----:B------:R-:W-:Y:S02]  /*4e20*/  HFMA2 R13, -RZ, RZ, 0, 0 ;  /* 0x00000000ff0d7431 */ /* 0x000fe400000001ff */
[----:B------:R-:W-:Y:S01]  /*4e30*/  IMAD.MOV.U32 R15, RZ, RZ, 0x1 ;  /* 0x00000001ff0f7424 */ /* 0x000fe200078e00ff */
[----:B------:R-:W-:Y:S01]  /*4e40*/  MOV R7, 0x1000 ;  /* 0x0000100000077802 */ /* 0x000fe20000000f00 */
[----:B------:R-:W2:Y:S01]  /*4e50*/  LDCU.128 UR32, c[0x0][0xb10] ;  /* 0x00016200ff2077ac */ /* 0x000ea20008000c00 */
[----:B------:R-:W-:Y:S01]  /*4e60*/  IMAD.MOV.U32 R14, RZ, RZ, RZ ;  /* 0x000000ffff0e7224 */ /* 0x000fe200078e00ff */
[----:B------:R-:W3:Y:S01]  /*4e70*/  LDC.64 R16, c[0x0][0x348] ;  /* 0x0000d200ff107b82 */ /* 0x000ee20000000a00 */
[----:B------:R-:W4:Y:S01]  /*4e80*/  LDCU UR31, c[0x0][0x374] ;  /* 0x00006e80ff1f77ac */ /* 0x000f220008000800 */
[----:B------:R-:W4:Y:S06]  /*4e90*/  LDCU UR15, c[0x0][0xb0c] ;  /* 0x00016180ff0f77ac */ /* 0x000f2c0008000800 */
[----:B------:R-:W3:Y:S01]  /*4ea0*/  LDC.64 R2, c[0x0][0x888] ;  /* 0x00022200ff027b82 */ /* 0x000ee20000000a00 */
[----:B------:R-:W4:Y:S01]  /*4eb0*/  LDCU UR40, c[0x0][0xb20] ;  /* 0x00016400ff2877ac */ /* 0x000f220008000800 */
[----:B------:R-:W4:Y:S06]  /*4ec0*/  LDCU UR4, c[0x0][0xb30] ;  /* 0x00016600ff0477ac */ /* 0x000f2c0008000800 */
[----:B------:R-:W3:Y:S01]  /*4ed0*/  LDC.64 R4, c[0x0][0x890] ;  /* 0x00022400ff047b82 */ /* 0x000ee20000000a00 */
[----:B------:R-:W-:Y:S01]  /*4ee0*/  UMOV UR29, 0x400 ;  /* 0x00000400001d7882 */ /* 0x000fe20000000000 */
[----:B------:R-:W-:-:S02]  /*4ef0*/  UPLOP3.LUT UP3, UPT, UPT, UPT, UPT, 0x40, 0x4 ;  /* 0x000000000004789c */ /* 0x000fc40003f6e870 */
[----:B-1----:R-:W-:Y:S02]  /*4f00*/  ULEA UR29, UR6, UR29, 0x18 ;  /* 0x0000001d061d7291 */ /* 0x002fe4000f8ec0ff */
[----:B--2---:R-:W-:Y:S02]  /*4f10*/  UIMAD.WIDE.U32 UR6, UR37, UR32, URZ ;  /* 0x00000020250672a5 */ /* 0x004fe4000f8e00ff */
[----:B----4-:R-:W-:Y:S02]  /*4f20*/  UIMAD.WIDE.U32 UR8, UR31, UR35, URZ ;  /* 0x000000231f0872a5 */ /* 0x010fe4000f8e00ff */
[----:B------:R-:W-:Y:S02]  /*4f30*/  UISETP.GE.AND UP0, UPT, UR42, 0x1, UPT ;  /* 0x000000012a00788c */ /* 0x000fe4000bf06270 */
[----:B------:R-:W-:Y:S01]  /*4f40*/  UISETP.NE.AND UP4, UPT, UR42, 0x1, UPT ;  /* 0x000000012a00788c */ /* 0x000fe2000bf85270 */
[----:B------:R-:W-:Y:S02]  /*4f50*/  UMOV UR6, UR7 ;  /* 0x0000000700067c82 */ /* 0x000fe40008000000 */
[----:B------:R-:W-:Y:S01]  /*4f60*/  UMOV UR38, UR9 ;  /* 0x0000000900267c82 */ /* 0x000fe20008000000 */
[----:B------:R-:W1:Y:S01]  /*4f70*/  LDCU.64 UR22, c[0x0][0xb28] ;  /* 0x00016500ff1677ac */ /* 0x000e620008000a00 */
[----:B------:R-:W-:-:S02]  /*4f80*/  UISETP.NE.AND UP6, UPT, UR15, 0x1, UPT ;  /* 0x000000010f00788c */ /* 0x000fc4000bfc5270 */
[----:B------:R-:W-:Y:S02]  /*4f90*/  UISETP.NE.AND UP5, UPT, UR34, 0x1, UPT ;  /* 0x000000012200788c */ /* 0x000fe4000bfa5270 */
[----:B------:R-:W-:Y:S02]  /*4fa0*/  USHF.R.U32.HI UR39, URZ, UR33, UR6 ;  /* 0x00000021ff277299 */ /* 0x000fe40008011606 */
[----:B------:R-:W-:Y:S02]  /*4fb0*/  USHF.R.U32.HI UR38, URZ, UR40, UR38 ;  /* 0x00000028ff267299 */ /* 0x000fe40008011626 */
[----:B------:R-:W-:Y:S01]  /*4fc0*/  UISETP.NE.AND UP2, UPT, UR4, 0x1, UPT ;  /* 0x000000010400788c */ /* 0x000fe2000bf45270 */
[----:B------:R-:W-:-:S10]  /*4fd0*/  UMOV UR12, URZ ;  /* 0x000000ff000c7c82 */ /* 0x000fd40008000000 */
.L_x_108:
[C---:B------:R-:W-:Y:S02]  /*4fe0*/  LEA R12, R14.reuse, UR29, 0x3 ;  /* 0x0000001d0e0c7c11 */ /* 0x040fe4000f8e18ff */
[----:B------:R-:W-:Y:S02]  /*4ff0*/  SHF.L.U32 R0, R13, 0x1f, RZ ;  /* 0x0000001f0d007819 */ /* 0x000fe400000006ff */
[----:B------:R-:W-:Y:S02]  /*5000*/  LEA R8, R14, UR29, 0x4 ;  /* 0x0000001d0e087c11 */ /* 0x000fe4000f8e20ff */
[----:B------:R-:W2:Y:S02]  /*5010*/  SYNCS.PHASECHK.TRANS64.TRYWAIT P0, [R12+URZ+0x150], R0 ;  /* 0x000150000c0075a7 */ /* 0x000ea400080011ff */
[----:B--2-4-:R-:W-:Y:S05]  /*5020*/  @!P0 BRA `(.L_x_100) ;  /* 0x0000004000a88947 */ /* 0x014fea0003800000 */
.L_x_203:
[----:B------:R-:W4:Y:S01]  /*5030*/  LDS.128 R8, [R8+0x1e0] ;  /* 0x0001e00008087984 */ /* 0x000f220000000c00 */
[----:B------:R-:W-:Y:S01]  /*5040*/  UISETP.GE.AND UP0, UPT, UR42, 0x1, UPT ;  /* 0x000000012a00788c */ /* 0x000fe2000bf06270 */
[----:B------:R-:W-:Y:S01]  /*5050*/  @!PT LDS RZ, [RZ] ;  /* 0x00000000fffff984 */ /* 0x000fe20000000800 */
[----:B------:R-:W-:Y:S01]  /*5060*/  @!PT LDS RZ, [RZ] ;  /* 0x00000000fffff984 */ /* 0x000fe20000000800 */
[----:B------:R-:W-:Y:S01]  /*5070*/  @!PT LDS RZ, [RZ] ;  /* 0x00000000fffff984 */ /* 0x000fe20000000800 */
[----:B------:R-:W-:Y:S01]  /*5080*/  @!PT LDS RZ, [RZ] ;  /* 0x00000000fffff984 */ /* 0x000fe20000000800 */
[----:B------:R1:W-:Y:S06]  /*5090*/  MEMBAR.ALL.CTA ;  /* 0x0000000000007992 */ /* 0x0003ec0000008000 */
[----:B-1----:R-:W1:Y:S01]  /*50a0*/  FENCE.VIEW.ASYNC.S ;  /* 0x00000000000073c6 */ /* 0x002e620000000000 */
[----:B----4-:R-:W-:Y:S11]  /*50b0*/  LOP3.LUT P0, RZ, R10, 0x1, RZ, 0xc0, !PT ;  /* 0x000000010aff7812 */ /* 0x010ff6000780c0ff */
[----:B------:R-:W-:Y:S02]  /*50c0*/  @!UPT UIADD3 URZ, UPT, UPT, URZ, URZ, URZ ;  /* 0x000000fffffff290 */ /* 0x000fe4000fffe0ff */
[----:B-1----:R-:W-:Y:S01]  /*50d0*/  VOTEU.ANY UP1, P0 ;  /* 0x0000000000ff7886 */ /* 0x002fe20000020100 */
[----:B------:R-:W-:Y:S11]  /*50e0*/  PLOP3.LUT P0, PT, PT, PT, UP1, 0x80, 0x8 ;  /* 0x000000000008781c */ /* 0x000ff60003f0f018 */
[----:B------:R-:W-:Y:S02]  /*50f0*/  @!UPT UIADD3 URZ, UPT, UPT, URZ, URZ, URZ ;  /* 0x000000fffffff290 */ /* 0x000fe4000fffe0ff */
[----:B--2---:R-:W-:Y:S02]  /*5100*/  @P0 SHF.R.U32.HI R0, RZ, 0x10, R9 ;  /* 0x00000010ff000819 */ /* 0x004fe40000011609 */
[----:B------:R-:W-:Y:S02]  /*5110*/  @P0 MOV R6, R8 ;  /* 0x0000000800060202 */ /* 0x000fe40000000f00 */
[----:B------:R-:W-:Y:S01]  /*5120*/  @P0 R2UR UR4, R0 ;  /* 0x00000000000402ca */ /* 0x000fe200000e0000 */
[----:B------:R-:W-:Y:S01]  /*5130*/  VIADD R0, R12, 0x160 ;  /* 0x000001600c007836 */ /* 0x000fe20000000000 */
[----:B------:R-:W-:Y:S02]  /*5140*/  @P0 LOP3.LUT R8, R9, 0xffff, RZ, 0xc0, !PT ;  /* 0x0000ffff09080812 */ /* 0x000fe400078ec0ff */
[----:B------:R-:W-:Y:S02]  /*5150*/  @P0 R2UR UR6, R6 ;  /* 0x00000000060602ca */ /* 0x000fe400000e0000 */
[----:B------:R-:W-:Y:S02]  /*5160*/  PRMT R0, RZ, 0x654, R0 ;  /* 0x00000654ff007816 */ /* 0x000fe40000000000 */
[----:B------:R-:W-:Y:S02]  /*5170*/  @P0 R2UR UR5, R8 ;  /* 0x00000000080502ca */ /* 0x000fe400000e0000 */
[----:B------:R1:W-:Y:S03]  /*5180*/  SYNCS.ARRIVE.TRANS64.RED.A1T0 RZ, [R0+URZ], RZ ;  /* 0x000000ff00ff79a7 */ /* 0x0003e600081004ff */
[----:B------:R-:W-:Y:S04]  /*5190*/  @UP1 UMOV UR30, UR4 ;  /* 0x00000004001e1c82 */ /* 0x000fe80008000000 */
[----:B------:R-:W-:Y:S04]  /*51a0*/  @UP1 UMOV UR14, UR6 ;  /* 0x00000006000e1c82 */ /* 0x000fe80008000000 */
[----:B------:R-:W-:Y:S01]  /*51b0*/  @UP1 UMOV UR13, UR5 ;  /* 0x00000005000d1c82 */ /* 0x000fe20008000000 */
[----:B------:R-:W-:Y:S05]  /*51c0*/  BRA.U !UP0, `(.L_x_101) ;  /* 0x0000000108a47547 */ /* 0x000fea000b800000 */
[----:B------:R-:W-:Y:S02]  /*51d0*/  UIMAD.WIDE.U32 UR8, UR13, UR35, URZ ;  /* 0x000000230d0872a5 */ /* 0x000fe4000f8e00ff */
[----:B------:R-:W-:Y:S02]  /*51e0*/  UIMAD.WIDE.U32 UR10, UR14, UR32, URZ ;  /* 0x000000200e0a72a5 */ /* 0x000fe4000f8e00ff */
[----:B------:R-:W-:Y:S02]  /*51f0*/  USEL UR4, UR31, UR38, !UP5 ;  /* 0x000000261f047287 */ /* 0x000fe4000e800000 */
[----:B------:R-:W-:Y:S02]  /*5200*/  USEL UR7, UR37, UR39, !UP6 ;  /* 0x0000002725077287 */ /* 0x000fe4000f000000 */
[----:B------:R-:W-:Y:S02]  /*5210*/  UIMAD.WIDE.U32 UR16, UR4, UR22, URZ ;  /* 0x00000016041072a5 */ /* 0x000fe4000f8e00ff */
[----:B------:R-:W-:Y:S01]  /*5220*/  UIMAD.WIDE.U32 UR18, UR7, UR22, URZ ;  /* 0x00000016071272a5 */ /* 0x000fe2000f8e00ff */
[----:B------:R-:W-:Y:S02]  /*5230*/  UMOV UR5, UR9 ;  /* 0x0000000900057c82 */ /* 0x000fe40008000000 */
[----:B------:R-:W-:Y:S03]  /*5240*/  USHF.R.U32.HI UR6, URZ, UR40, UR5 ;  /* 0x00000028ff067299 */ /* 0x000fe60008011605 */
[----:B------:R-:W-:Y:S01]  /*5250*/  UMOV UR5, UR11 ;  /* 0x0000000b00057c82 */ /* 0x000fe20008000000 */
[----:B------:R-:W-:Y:S02]  /*5260*/  USEL UR6, UR13, UR6, !UP5 ;  /* 0x000000060d067287 */ /* 0x000fe4000e800000 */
[----:B------:R-:W-:Y:S02]  /*5270*/  USHF.R.U32.HI UR8, URZ, UR33, UR5 ;  /* 0x00000021ff087299 */ /* 0x000fe40008011605 */
[----:B------:R-:W-:Y:S01]  /*5280*/  UIMAD.WIDE.U32 UR10, UR6, UR22, URZ ;  /* 0x00000016060a72a5 */ /* 0x000fe2000f8e00ff */
[----:B------:R-:W-:Y:S02]  /*5290*/  UMOV UR5, UR17 ;  /* 0x0000001100057c82 */ /* 0x000fe40008000000 */
[----:B------:R-:W-:Y:S03]  /*52a0*/  @UP4 USHF.R.U32.HI UR4, URZ, UR23, UR5 ;  /* 0x00000017ff044299 */ /* 0x000fe60008011605 */
[----:B------:R-:W-:Y:S01]  /*52b0*/  UMOV UR5, UR19 ;  /* 0x0000001300057c82 */ /* 0x000fe20008000000 */
[----:B------:R-:W-:Y:S02]  /*52c0*/  UIMAD UR4, UR42, UR4, URZ ;  /* 0x000000042a0472a4 */ /* 0x000fe4000f8e02ff */
[----:B------:R-:W-:Y:S02]  /*52d0*/  @UP4 USHF.R.U32.HI UR7, URZ, UR23, UR5 ;  /* 0x00000017ff074299 */ /* 0x000fe40008011605 */
[----:B------:R-:W-:Y:S02]  /*52e0*/  USEL UR5, UR14, UR8, !UP6 ;  /* 0x000000080e057287 */ /* 0x000fe4000f000000 */
[----:B------:R-:W-:Y:S02]  /*52f0*/  UIMAD UR8, UR42, UR7, URZ ;  /* 0x000000072a0872a4 */ /* 0x000fe4000f8e02ff */
[----:B------:R-:W-:Y:S03]  /*5300*/  UISETP.GE.AND UP0, UPT, UR6, UR4, UPT ;  /* 0x000000040600728c */ /* 0x000fe6000bf06270 */
[----:B------:R-:W-:Y:S01]  /*5310*/  UMOV UR4, UR11 ;  /* 0x0000000b00047c82 */ /* 0x000fe20008000000 */
[----:B------:R-:W-:Y:S02]  /*5320*/  UISETP.GE.OR UP0, UPT, UR5, UR8, UP0 ;  /* 0x000000080500728c */ /* 0x000fe40008706670 */
[----:B------:R-:W-:Y:S02]  /*5330*/  USHF.R.U32.HI UR4, URZ, UR23, UR4 ;  /* 0x00000017ff047299 */ /* 0x000fe40008011604 */
[----:B------:R-:W-:Y:S02]  /*5340*/  UIMAD.WIDE.U32 UR8, UR5, UR22, URZ ;  /* 0x00000016050872a5 */ /* 0x000fe4000f8e00ff */
[----:B------:R-:W-:Y:S04]  /*5350*/  USEL UR10, UR6, UR4, !UP4 ;  /* 0x00000004060a7287 */ /* 0x000fe8000e000000 */
[----:B------:R-:W-:Y:S01]  /*5360*/  UIADD3 UR11, UPT, UPT, -UR10, URZ, URZ ;  /* 0x000000ff0a0b7290 */ /* 0x000fe2000fffe1ff */
[----:B------:R-:W-:Y:S02]  /*5370*/  @!UP0 UMOV UR4, UR9 ;  /* 0x0000000900048c82 */ /* 0x000fe40008000000 */
[----:B------:R-:W-:Y:S02]  /*5380*/  @!UP0 USHF.R.U32.HI UR4, URZ, UR23, UR4 ;  /* 0x00000017ff048299 */ /* 0x000fe40008011604 */
[----:B------:R-:W-:Y:S02]  /*5390*/  UIMAD UR8, UR42, UR11, UR6 ;  /* 0x0000000b2a0872a4 */ /* 0x000fe4000f8e0206 */
[----:B------:R-:W-:Y:S04]  /*53a0*/  @!UP0 USEL UR4, UR5, UR4, !UP4 ;  /* 0x0000000405048287 */ /* 0x000fe8000e000000 */
[----:B------:R-:W-:Y:S02]  /*53b0*/  @!UP0 UIMAD UR7, UR7, UR8, UR4 ;  /* 0x00000008070782a4 */ /* 0x000fe4000f8e0204 */
[----:B------:R-:W-:Y:S02]  /*53c0*/  @!UP0 UIADD3 UR9, UPT, UPT, UR10, -UR4, URZ ;  /* 0x800000040a098290 */ /* 0x000fe4000fffe0ff */
[----:B------:R-:W-:Y:S02]  /*53d0*/  UIADD3 UR8, UPT, UPT, -UR6, URZ, URZ ;  /* 0x000000ff06087290 */ /* 0x000fe4000fffe1ff */
[----:B------:R-:W-:Y:S02]  /*53e0*/  UIADD3 UR4, UPT, UPT, -UR5, URZ, URZ ;  /* 0x000000ff05047290 */ /* 0x000fe4000fffe1ff */
[----:B------:R-:W-:Y:S03]  /*53f0*/  @!UP0 UIMAD UR6, UR9, UR42, UR5 ;  /* 0x0000002a090682a4 */ /* 0x000fe6000f8e0205 */
[----:B------:R-:W-:Y:S01]  /*5400*/  @!UP0 UMOV UR5, UR7 ;  /* 0x0000000700058c82 */ /* 0x000fe20008000000 */
[----:B------:R-:W-:Y:S02]  /*5410*/  UIMAD UR7, UR15, UR4, UR14 ;  /* 0x000000040f0772a4 */ /* 0x000fe4000f8e020e */
[----:B------:R-:W-:Y:S02]  /*5420*/  UIMAD UR4, UR34, UR8, UR13 ;  /* 0x00000008220472a4 */ /* 0x000fe4000f8e020d */
[----:B------:R-:W-:Y:S02]  /*5430*/  UIMAD UR14, UR5, UR15, UR7 ;  /* 0x0000000f050e72a4 */ /* 0x000fe4000f8e0207 */
[----:B------:R-:W-:Y:S11]  /*5440*/  UIMAD UR13, UR6, UR34, UR4 ;  /* 0x00000022060d72a4 */ /* 0x000ff6000f8e0204 */
[----:B------:R-:W-:Y:S01]  /*5450*/  @!UPT UIADD3 URZ, UPT, UPT, URZ, URZ, URZ ;  /* 0x000000fffffff290 */ /* 0x000fe2000fffe0ff */
.L_x_101:
[----:B------:R-:W2:Y:S01]  /*5460*/  @!UP2 LDCU.128 UR8, c[0x0][0xb10] ;  /* 0x00016200ff08a7ac */ /* 0x000ea20008000c00 */
[C---:B---3--:R-:W-:Y:S02]  /*5470*/  ISETP.NE.U32.AND P1, PT, R4.reuse, RZ, PT ;  /* 0x000000ff0400720c */ /* 0x048fe40003f25070 */
[----:B------:R-:W-:Y:S02]  /*5480*/  ISETP.NE.U32.AND P0, PT, R4, RZ, PT ;  /* 0x000000ff0400720c */ /* 0x000fe40003f05070 */
[C---:B------:R-:W-:Y:S02]  /*5490*/  ISETP.NE.AND.EX P1, PT, R5.reuse, RZ, PT, P1 ;  /* 0x000000ff0500720c */ /* 0x040fe40003f25310 */
[----:B------:R-:W-:Y:S01]  /*54a0*/  ISETP.NE.AND.EX P0, PT, R5, RZ, PT, P0 ;  /* 0x000000ff0500720c */ /* 0x000fe20003f05300 */
[----:B------:R-:W3:Y:S01]  /*54b0*/  @!UP2 LDCU UR5, c[0x0][0xb0c] ;  /* 0x00016180ff05a7ac */ /* 0x000ee20008000800 */
[----:B------:R-:W-:Y:S02]  /*54c0*/  USHF.L.U32 UR26, UR25, 0x6, URZ ;  /* 0x00000006191a7899 */ /* 0x000fe400080006ff */
[----:B------:R-:W-:Y:S02]  /*54d0*/  USHF.L.U32 UR27, UR20, 0x6, URZ ;  /* 0x00000006141b7899 */ /* 0x000fe400080006ff */
[----:B--2---:R-:W-:Y:S07]  /*54e0*/  UIMAD.WIDE.U32 UR6, UR14, UR8, URZ ;  /* 0x000000080e0672a5 */ /* 0x004fee000f8e00ff */
[----:B------:R-:W-:Y:S01]  /*54f0*/  @!UP2 UMOV UR4, UR7 ;  /* 0x000000070004ac82 */ /* 0x000fe20008000000 */
[----:B---3--:R-:W-:Y:S02]  /*5500*/  @!UP2 UISETP.NE.AND UP0, UPT, UR5, 0x1, UPT ;  /* 0x000000010500a88c */ /* 0x008fe4000bf05270 */
[----:B------:R-:W-:Y:S02]  /*5510*/  @!UP2 USHF.R.U32.HI UR4, URZ, UR9, UR4 ;  /* 0x00000009ff04a299 */ /* 0x000fe40008011604 */
[----:B------:R-:W-:Y:S02]  /*5520*/  UIMAD.WIDE.U32 UR6, UR13, UR11, URZ ;  /* 0x0000000b0d0672a5 */ /* 0x000fe4000f8e00ff */
[----:B------:R-:W-:Y:S02]  /*5530*/  @!UP2 USEL UR8, UR14, UR4, !UP0 ;  /* 0x000000040e08a287 */ /* 0x000fe4000c000000 */
[----:B------:R-:W-:Y:S03]  /*5540*/  @!UP2 UISETP.NE.AND UP0, UPT, UR10, 0x1, UPT ;  /* 0x000000010a00a88c */ /* 0x000fe6000bf05270 */
[----:B------:R-:W-:Y:S02]  /*5550*/  @!UP2 UMOV UR6, UR7 ;  /* 0x000000070006ac82 */ /* 0x000fe40008000000 */
[----:B------:R-:W2:Y:S02]  /*5560*/  @!UP2 LDCU UR4, c[0x0][0xb20] ;  /* 0x00016400ff04a7ac */ /* 0x000ea40008000800 */
[----:B--2---:R-:W-:Y:S04]  /*5570*/  @!UP2 USHF.R.U32.HI UR6, URZ, UR4, UR6 ;  /* 0x00000004ff06a299 */ /* 0x004fe80008011606 */
[----:B------:R-:W-:Y:S04]  /*5580*/  @!UP2 USEL UR6, UR13, UR6, !UP0 ;  /* 0x000000060d06a287 */ /* 0x000fe8000c000000 */
[----:B------:R-:W-:Y:S02]  /*5590*/  @!UP2 UIADD3 UR4, UPT, UPT, -UR8, UR6, URZ ;  /* 0x000000060804a290 */ /* 0x000fe4000fffe1ff */
[----:B------:R-:W-:Y:S02]  /*55a0*/  @!UP2 UIADD3 UR6, UPT, UPT, UR8, -UR6, URZ ;  /* 0x800000060806a290 */ /* 0x000fe4000fffe0ff */
[----:B------:R-:W-:Y:S02]  /*55b0*/  @!UP2 UIMAD UR14, UR4, UR5, UR14 ;  /* 0x00000005040ea2a4 */ /* 0x000fe4000f8e020e */
[----:B------:R-:W-:Y:S01]  /*55c0*/  @!UP2 UIMAD UR13, UR6, UR10, UR13 ;  /* 0x0000000a060da2a4 */ /* 0x000fe2000f8e020d */
[----:B------:R-:W-:Y:S11]  /*55d0*/  BRA.U UP3, `(.L_x_102) ;  /* 0x0000000103107547 */ /* 0x000ff6000b800000 */
[----:B------:R-:W-:Y:S04]  /*55e0*/  MOV R6, UR43 ;  /* 0x0000002b00067c02 */ /* 0x000fe80008000f00 */
[----:B------:R-:W-:Y:S04]  /*55f0*/  SHF.L.U32 R6, R6, 0x1f, RZ ;  /* 0x0000001f06067819 */ /* 0x000fe800000006ff */
[----:B------:R-:W2:Y:S02]  /*5600*/  SYNCS.PHASECHK.TRANS64.TRYWAIT P2, [UR29+0x148], R6 ;  /* 0x00014806ff0075a7 */ /* 0x000ea4000804111d */
[----:B--2---:R-:W-:Y:S05]  /*5610*/  @!P2 BRA `(.L_x_103) ;  /* 0x0000003c0040a947 */ /* 0x004fea0003800000 */
.L_x_102:
[----:B------:R-:W-:Y:S05]  /*5620*/  @!P1 BRA `(.L_x_104) ;  /* 0x0000000000309947 */ /* 0x000fea0003800000 */
[----:B------:R-:W-:Y:S01]  /*5630*/  ISETP.NE.U32.AND P1, PT, R2, RZ, PT ;  /* 0x000000ff0200720c */ /* 0x000fe20003f25070 */
[----:B------:R-:W2:Y:S01]  /*5640*/  LDCU.64 UR4, c[0x0][0x358] ;  /* 0x00006b00ff0477ac */ /* 0x000ea20008000a00 */
[----:B------:R-:W-:Y:S02]  /*5650*/  IMAD.MOV.U32 R46, RZ, RZ, 0x1 ;  /* 0x00000001ff2e7424 */ /* 0x000fe400078e00ff */
[----:B------:R-:W-:Y:S11]  /*5660*/  ISETP.NE.AND.EX P1, PT, R3, RZ, PT, P1 ;  /* 0x000000ff0300720c */ /* 0x000ff60003f25310 */
[----:B------:R-:W-:Y:S02]  /*5670*/  @!UPT UIADD3 URZ, UPT, UPT, URZ, URZ, URZ ;  /* 0x000000fffffff290 */ /* 0x000fe4000fffe0ff */
[----:B------:R-:W3:Y:S01]  /*5680*/  @P1 LDC.64 R8, c[0x0][0x888] ;  /* 0x00022200ff081b82 */ /* 0x000ee20000000a00 */
[----:B-1----:R-:W-:Y:S04]  /*5690*/  @P1 IMAD R0, R4, UR36, RZ ;  /* 0x0000002404001c24 */ /* 0x002fe8000f8e02ff */
[----:B---3--:R-:W-:Y:S04]  /*56a0*/  @P1 IMAD.WIDE R8, R0, 0x4, R8 ;  /* 0x0000000400081825 */ /* 0x008fe800078e0208 */
[----:B------:R-:W-:Y:S01]  /*56b0*/  HFMA2 R0, -RZ, RZ, 0, 5.9604644775390625e-08 ;  /* 0x00000001ff007431 */ /* 0x000fe200000001ff */
[----:B--2--5:R2:W5:Y:S04]  /*56c0*/  @P1 LDG.E R26, desc[UR4][R8.64] ;  /* 0x00000004081a1981 */ /* 0x024568000c1e1900 */
[----:B------:R-:W-:Y:S01]  /*56d0*/  @!P1 PRMT R46, R0, 0x7610, R46 ;  /* 0x00007610002e9816 */ /* 0x000fe2000000002e */
[----:B--2---:R-:W3:Y:S06]  /*56e0*/  @!P1 LDC R26, c[0x0][0x880] ;  /* 0x00022000ff1a9b82 */ /* 0x004eec0000000800 */
.L_x_104:
[----:B---3-5:R-:W-:Y:S01]  /*56f0*/  @!P0 FSETP.EQ.AND P1, PT, R26, RZ, PT ;  /* 0x000000ff1a00820b */ /* 0x028fe20003f22000 */
[----:B------:R-:W-:Y:S01]  /*5700*/  @!UPT UIADD3 URZ, UPT, UPT, URZ, URZ, URZ ;  /* 0x000000fffffff290 */ /* 0x000fe2000fffe0ff */
[----:B------:R-:W-:Y:S11]  /*5710*/  @!P0 BRA `(.L_x_105) ;  /* 0x0000000000188947 */ /* 0x000ff60003800000 */
[----:B------:R-:W-:Y:S02]  /*5720*/  LOP3.LUT P0, RZ, R46, 0xff, RZ, 0xc0, !PT ;  /* 0x000000ff2eff7812 */ /* 0x000fe4000780c0ff */
[----:B------:R-:W-:Y:S04]  /*5730*/  ISETP.NE.U32.AND P1, PT, R2, RZ, PT ;  /* 0x000000ff0200720c */ /* 0x000fe80003f25070 */
[----:B------:R-:W-:Y:S04]  /*5740*/  ISETP.NE.AND.EX P1, PT, R3, RZ, PT, P1 ;  /* 0x000000ff0300720c */ /* 0x000fe80003f25310 */
[----:B------:R-:W-:Y:S03]  /*5750*/  PLOP3.LUT P1, PT, P1, PT, PT, 0x8, 0x80 ;  /* 0x000000000080781c */ /* 0x000fe60000f2e170 */
[----:B------:R-:W-:Y:S11]  /*5760*/  @P0 FSETP.EQ.AND P1, PT, R26, RZ, PT ;  /* 0x000000ff1a00020b */ /* 0x000ff60003f22000 */
[----:B------:R-:W-:Y:S02]  /*5770*/  @!UPT UIADD3 URZ, UPT, UPT, URZ, URZ, URZ ;  /* 0x000000fffffff290 */ /* 0x000fe4000fffe0ff */
.L_x_105:
[----:B------:R-:W-:Y:S01]  /*5780*/  ULEA UR4, UR12, UR29, 0x3 ;  /* 0x0000001d0c047291 */ /* 0x000fe2000f8e18ff */
[----:B------:R-:W-:Y:S02]  /*5790*/  SHF.L.U32 R9, R15, 0x1f, RZ ;  /* 0x0000001f0f097819 */ /* 0x000fe400000006ff */
[----:B------:R-:W-:Y:S04]  /*57a0*/  ELECT P0, URZ, PT ;  /* 0x0000000000ff782f */ /* 0x000fe80003800000 */
[----:B------:R-:W-:Y:S02]  /*57b0*/  PLOP3.LUT P1, PT, P1, P0, PT, 0xf2, 0x2f ;  /* 0x00000000002f781c */ /* 0x000fe40000f21e72 */
[----:B------:R-:W2:Y:S11]  /*57c0*/  SYNCS.PHASECHK.TRANS64.TRYWAIT P2, [UR4+0x128], R9 ;  /* 0x00012809ff0075a7 */ /* 0x000eb60008041104 */
[----:B------:R-:W-:Y:S05]  /*57d0*/  @!P1 IADD3 R8, P0, PT, R16, 0x580, RZ ;  /* 0x0000058010089810 */ /* 0x000fea0007f1e0ff */
[----:B-1----:R-:W-:Y:S01]  /*57e0*/  @!P1 IMAD.X R6, RZ, RZ, R17, P0 ;  /* 0x000000ffff069224 */ /* 0x002fe200000e0611 */
[----:B--2---:R-:W-:Y:S07]  /*57f0*/  @!P2 BRA `(.L_x_106) ;  /* 0x0000003800e0a947 */ /* 0x004fee0003800000 */
.L_x_206:
[----:B------:R-:W2:Y:S01]  /*5800*/  S2UR UR11, SR_CgaCtaId ;  /* 0x00000000000b79c3 */ /* 0x000ea20000008800 */
[----:B------:R-:W-:Y:S01]  /*5810*/  @!P1 R2UR UR6, R6 ;  /* 0x00000000060692ca */ /* 0x000fe200000e0000 */
[----:B------:R-:W-:Y:S01]  /*5820*/  UIADD3 UR5, UPT, UPT, UR12, 0x1, URZ ;  /* 0x000000010c057890 */ /* 0x000fe2000fffe0ff */
[----:B------:R-:W-:Y:S01]  /*5830*/  @!P1 R2UR UR7, R8 ;  /* 0x00000000080792ca */ /* 0x000fe200000e0000 */
[----:B------:R-:W-:Y:S01]  /*5840*/  UIADD3 UR25, UPT, UPT, UR4, 0x110, URZ ;  /* 0x0000011004197890 */ /* 0x000fe2000fffe0ff */
[----:B-1----:R-:W-:Y:S01]  /*5850*/  @!P1 IMAD.MOV.U32 R0, RZ, RZ, 0x1000 ;  /* 0x00001000ff009424 */ /* 0x002fe200078e00ff */
[----:B------:R-:W-:Y:S01]  /*5860*/  UISETP.NE.AND UP0, UPT, UR5, 0x3, UPT ;  /* 0x000000030500788c */ /* 0x000fe2000bf05270 */
[----:B------:R-:W-:Y:S01]  /*5870*/  VIADD R14, R14, 0x1 ;  /* 0x000000010e0e7836 */ /* 0x000fe20000000000 */
[----:B------:R-:W-:Y:S01]  /*5880*/  UMOV UR18, 0x0 ;  /* 0x0000000000127882 */ /* 0x000fe20000000000 */
[----:B------:R-:W-:Y:S01]  /*5890*/  UMOV UR19, 0x10000000 ;  /* 0x1000000000137882 */ /* 0x000fe20000000000 */
[----:B------:R-:W-:Y:S02]  /*58a0*/  USEL UR21, UR5, URZ, UP0 ;  /* 0x000000ff05157287 */ /* 0x000fe40008000000 */
[----:B------:R-:W-:Y:S02]  /*58b0*/  USEL UR9, URZ, 0x1, UP0 ;  /* 0x00000001ff097887 */ /* 0x000fe40008000000 */
[----:B------:R-:W-:Y:S01]  /*58c0*/  VOTEU.ALL UP0, P1 ;  /* 0x0000000000ff7886 */ /* 0x000fe20000800000 */
[----:B------:R-:W-:Y:S01]  /*58d0*/  IMAD.U32 R9, RZ, RZ, UR6 ;  /* 0x00000006ff097e24 */ /* 0x000fe2000f8e00ff */
[----:B------:R-:W-:Y:S01]  /*58e0*/  UMOV UR28, UR36 ;  /* 0x00000024001c7c82 */ /* 0x000fe20008000000 */
[----:B------:R-:W-:Y:S01]  /*58f0*/  IMAD.U32 R8, RZ, RZ, UR7 ;  /* 0x00000007ff087e24 */ /* 0x000fe2000f8e00ff */
[----:B------:R-:W-:Y:S01]  /*5900*/  LOP3.LUT R15, R15, UR9, RZ, 0x3c, !PT ;  /* 0x000000090f0f7c12 */ /* 0x000fe2000f8e3cff */
[----:B------:R-:W-:Y:S01]  /*5910*/  @!UP0 ULEA UR5, UR12, UR29, 0xc ;  /* 0x0000001d0c058291 */ /* 0x000fe2000f8e60ff */
[----:B------:R-:W-:Y:S01]  /*5920*/  @!P1 R2UR UR7, R9 ;  /* 0x00000000090792ca */ /* 0x000fe200000e0000 */
[----:B------:R-:W-:Y:S01]  /*5930*/  @!UP0 UIADD3 UR10, UPT, UPT, UR26, 0x20, URZ ;  /* 0x000000201a0a8890 */ /* 0x000fe2000fffe0ff */
[----:B------:R-:W-:Y:S01]  /*5940*/  @!P1 R2UR UR6, R8 ;  /* 0x00000000080692ca */ /* 0x000fe200000e0000 */
[----:B------:R-:W-:Y:S01]  /*5950*/  @!UP0 UIADD3 UR24, UPT, UPT, UR5, 0x300, URZ ;  /* 0x0000030005188890 */ /* 0x000fe2000fffe0ff */
[----:B------:R-:W-:Y:S01]  /*5960*/  SHF.L.U32 R6, R15, 0x1f, RZ ;  /* 0x0000001f0f067819 */ /* 0x000fe200000006ff */
[----:B------:R-:W-:Y:S01]  /*5970*/  @!UP0 UIADD3 UR8, UPT, UPT, UR5, 0xb00, URZ ;  /* 0x00000b0005088890 */ /* 0x000fe2000fffe0ff */
[----:B------:R-:W-:Y:S01]  /*5980*/  VOTEU.ALL UP0, P1 ;  /* 0x0000000000ff7886 */ /* 0x000fe20000800000 */
[----:B--2---:R-:W-:Y:S01]  /*5990*/  UPRMT UR16, UR11, 0x654, UR25 ;  /* 0x000006540b107896 */ /* 0x004fe20008000019 */
[----:B------:R-:W-:Y:S02]  /*59a0*/  UMOV UR12, UR36 ;  /* 0x00000024000c7c82 */ /* 0x000fe40008000000 */
[----:B------:R-:W-:Y:S01]  /*59b0*/  UMOV UR11, UR27 ;  /* 0x0000001b000b7c82 */ /* 0x000fe20008000000 */
[----:B------:R-:W-:Y:S01]  /*59c0*/  UMOV UR9, UR25 ;  /* 0x0000001900097c82 */ /* 0x000fe20008000000 */
[----:B------:R-:W-:Y:S03]  /*59d0*/  ULEA UR5, UR21, UR29, 0x3 ;  /* 0x0000001d15057291 */ /* 0x000fe6000f8e18ff */
[----:B------:R1:W-:Y:S01]  /*59e0*/  @!UP0 UTMALDG.3D [UR24], [UR6], desc[UR18] ;  /* 0x00001218060085b4 */ /* 0x0003e20008011000 */
[----:B------:R-:W-:Y:S05]  /*59f0*/  VOTEU.ALL UP0, P1 ;  /* 0x0000000000ff7886 */ /* 0x000fea0000800000 */
[----:B------:R1:W-:Y:S01]  /*5a00*/  @!UP0 UTMALDG.3D [UR8], [UR6], desc[UR18] ;  /* 0x00001208060085b4 */ /* 0x0003e20008011000 */
[----:B------:R1:W-:Y:S01]  /*5a10*/  @!P1 SYNCS.ARRIVE.TRANS64.RED.A0TR RZ, [UR4+0x110], R0 ;  /* 0x00011000ffff99a7 */ /* 0x0003e20008300404 */
[----:B------:R-:W-:Y:S01]  /*5a20*/  SYNCS.ARRIVE.TRANS64.RED.A1T0 RZ, [UR16], RZ ;  /* 0x000000ffffff79a7 */ /* 0x000fe20008100410 */
[----:B------:R-:W2:Y:S02]  /*5a30*/  SYNCS.PHASECHK.TRANS64.TRYWAIT P0, [UR5+0x128], R6 ;  /* 0x00012806ff0075a7 */ /* 0x000ea40008001105 */
[----:B-12---:R-:W-:Y:S05]  /*5a40*/  @!P0 BRA `(.L_x_107) ;  /* 0x0000003800648947 */ /* 0x006fea0003800000 */
.L_x_208:
[----:B------:R-:W-:Y:S01]  /*5a50*/  UIADD3 UR17, UPT, UPT, UR5, 0x110, URZ ;  /* 0x0000011005117890 */ /* 0x000fe2000fffe0ff */
[----:B-1----:R-:W-:Y:S01]  /*5a60*/  @!P1 IADD3 R6, P0, PT, R16, 0x580, RZ ;  /* 0x0000058010069810 */ /* 0x002fe20007f1e0ff */
[----:B------:R-:W-:Y:S01]  /*5a70*/  UPLOP3.LUT UP3, UPT, UPT, UPT, UPT, 0x80, 0x8 ;  /* 0x000000000008789c */ /* 0x000fe20003f6f070 */
[----:B------:R-:W1:Y:S01]  /*5a80*/  S2UR UR9, SR_CgaCtaId ;  /* 0x00000000000979c3 */ /* 0x000e620000008800 */
[----:B------:R-:W-:Y:S01]  /*5a90*/  UMOV UR24, 0x0 ;  /* 0x0000000000187882 */ /* 0x000fe20000000000 */
[----:B------:R-:W-:Y:S01]  /*5aa0*/  @!P1 R2UR UR6, R6 ;  /* 0x00000000060692ca */ /* 0x000fe200000e0000 */
[----:B------:R-:W-:Y:S01]  /*5ab0*/  @!P1 IMAD.X R0, RZ, RZ, R17, P0 ;  /* 0x000000ffff009224 */ /* 0x000fe200000e0611 */
[----:B------:R-:W-:Y:S01]  /*5ac0*/  UMOV UR25, 0x10000000 ;  /* 0x1000000000197882 */ /* 0x000fe20000000000 */
[----:B------:R-:W-:Y:S01]  /*5ad0*/  UMOV UR19, UR27 ;  /* 0x0000001b00137c82 */ /* 0x000fe20008000000 */
[----:B------:R-:W-:Y:S01]  /*5ae0*/  UMOV UR20, UR36 ;  /* 0x0000002400147c82 */ /* 0x000fe20008000000 */
[----:B------:R-:W-:Y:S01]  /*5af0*/  UMOV UR11, UR27 ;  /* 0x0000001b000b7c82 */ /* 0x000fe20008000000 */
[----:B------:R-:W-:Y:S01]  /*5b00*/  @!P1 R2UR UR4, R0 ;  /* 0x00000000000492ca */ /* 0x000fe200000e0000 */
[----:B------:R-:W-:Y:S01]  /*5b10*/  UMOV UR12, UR36 ;  /* 0x00000024000c7c82 */ /* 0x000fe20008000000 */
[----:B------:R-:W-:Y:S01]  /*5b20*/  VOTEU.ALL UP0, P1 ;  /* 0x0000000000ff7886 */ /* 0x000fe20000800000 */
[----:B------:R-:W-:Y:S01]  /*5b30*/  R2UR UR41, R50 ;  /* 0x00000000322972ca */ /* 0x000fe200000e0000 */
[----:B------:R-:W-:Y:S01]  /*5b40*/  UMOV UR36, UR30 ;  /* 0x0000001e00247c82 */ /* 0x000fe20008000000 */
[----:B------:R-:W-:Y:S02]  /*5b50*/  R2UR UR28, R51 ;  /* 0x00000000331c72ca */ /* 0x000fe400000e0000 */
[----:B------:R-:W-:Y:S01]  /*5b60*/  @!UP0 UIADD3 UR18, UPT, UPT, UR26, 0x10, URZ ;  /* 0x000000101a128890 */ /* 0x000fe2000fffe0ff */
[----:B------:R-:W-:Y:S01]  /*5b70*/  IMAD.U32 R8, RZ, RZ, UR6 ;  /* 0x00000006ff087e24 */ /* 0x000fe2000f8e00ff */
[----:B------:R-:W-:Y:S01]  /*5b80*/  @!UP0 UIADD3 UR10, UPT, UPT, UR26, 0x30, URZ ;  /* 0x000000301a0a8890 */ /* 0x000fe2000fffe0ff */
[----:B------:R-:W-:Y:S03]  /*5b90*/  ISETP.NE.AND P0, PT, R14, 0x2, PT ;  /* 0x000000020e00780c */ /* 0x000fe60003f05270 */
[----:B------:R-:W-:Y:S01]  /*5ba0*/  IMAD.U32 R9, RZ, RZ, UR4 ;  /* 0x00000004ff097e24 */ /* 0x000fe2000f8e00ff */
[----:B------:R-:W-:Y:S01]  /*5bb0*/  @!P1 R2UR UR6, R8 ;  /* 0x00000000080692ca */ /* 0x000fe200000e0000 */
[----:B------:R-:W-:Y:S01]  /*5bc0*/  @!UP0 ULEA UR4, UR21, UR29, 0xc ;  /* 0x0000001d15048291 */ /* 0x000fe2000f8e60ff */
[----:B------:R-:W-:Y:S02]  /*5bd0*/  SEL R0, RZ, 0x1, P0 ;  /* 0x00000001ff007807 */ /* 0x000fe40000000000 */
[----:B------:R-:W-:Y:S01]  /*5be0*/  @!P1 R2UR UR7, R9 ;  /* 0x00000000090792ca */ /* 0x000fe200000e0000 */
[----:B------:R-:W-:Y:S01]  /*5bf0*/  @!UP0 UIADD3 UR16, UPT, UPT, UR4, 0x300, URZ ;  /* 0x0000030004108890 */ /* 0x000fe2000fffe0ff */
[----:B------:R-:W-:Y:S01]  /*5c00*/  LOP3.LUT R13, R13, R0, RZ, 0x3c, !PT ;  /* 0x000000000d0d7212 */ /* 0x000fe200078e3cff */
[----:B------:R-:W-:Y:S01]  /*5c10*/  @!UP0 UIADD3 UR8, UPT, UPT, UR4, 0xb00, URZ ;  /* 0x00000b0004088890 */ /* 0x000fe2000fffe0ff */
[----:B------:R-:W-:Y:S01]  /*5c20*/  SEL R14, R14, RZ, P0 ;  /* 0x000000ff0e0e7207 */ /* 0x000fe20000000000 */
[----:B------:R-:W-:Y:S01]  /*5c30*/  VOTEU.ALL UP0, P1 ;  /* 0x0000000000ff7886 */ /* 0x000fe20000800000 */
[----:B-1----:R-:W-:Y:S03]  /*5c40*/  UPRMT UR4, UR9, 0x654, UR17 ;  /* 0x0000065409047896 */ /* 0x002fe60008000011 */
[----:B------:R-:W-:Y:S04]  /*5c50*/  UMOV UR9, UR17 ;  /* 0x0000001100097c82 */ /* 0x000fe80008000000 */
[----:B------:R1:W-:Y:S01]  /*5c60*/  @!UP0 UTMALDG.3D [UR16], [UR6], desc[UR24] ;  /* 0x00001810060085b4 */ /* 0x0003e20008011000 */
[----:B------:R-:W-:Y:S05]  /*5c70*/  VOTEU.ALL UP0, P1 ;  /* 0x0000000000ff7886 */ /* 0x000fea0000800000 */
[----:B------:R2:W-:Y:S01]  /*5c80*/  @!UP0 UTMALDG.3D [UR8], [UR6], desc[UR24] ;  /* 0x00001808060085b4 */ /* 0x0005e20008011000 */
[----:B------:R4:W-:Y:S01]  /*5c90*/  @!P1 SYNCS.ARRIVE.TRANS64.RED.A0TR RZ, [UR5+0x110], R7 ;  /* 0x00011007ffff99a7 */ /* 0x0009e20008300405 */
[----:B------:R-:W-:Y:S01]  /*5ca0*/  SYNCS.ARRIVE.TRANS64.RED.A1T0 RZ, [UR4], RZ ;  /* 0x000000ffffff79a7 */ /* 0x000fe20008100404 */
[----:B------:R-:W-:Y:S04]  /*5cb0*/  UIADD3 UR4, UPT, UPT, UR21, 0x1, URZ ;  /* 0x0000000115047890 */ /* 0x000fe8000fffe0ff */
[----:B------:R-:W-:Y:S04]  /*5cc0*/  UISETP.NE.AND UP0, UPT, UR4, 0x3, UPT ;  /* 0x000000030400788c */ /* 0x000fe8000bf05270 */
[----:B------:R-:W-:Y:S02]  /*5cd0*/  USEL UR5, URZ, 0x1, UP0 ;  /* 0x00000001ff057887 */ /* 0x000fe40008000000 */
[----:B-1----:R-:W-:Y:S04]  /*5ce0*/  UIADD3 UR20, UPT, UPT, UR14, UR28, URZ ;  /* 0x0000001c0e147290 */ /* 0x002fe8000fffe0ff */
[----:B------:R-:W-:Y:S01]  /*5cf0*/  LOP3.LUT R15, R15, UR5, RZ, 0x3c, !PT ;  /* 0x000000050f0f7c12 */ /* 0x000fe2000f8e3cff */
[----:B--2---:R-:W-:Y:S02]  /*5d00*/  UIADD3 UR25, UPT, UPT, UR13, UR41, URZ ;  /* 0x000000290d197290 */ /* 0x004fe4000fffe0ff */
[----:B------:R-:W-:Y:S01]  /*5d10*/  USEL UR12, UR4, URZ, UP0 ;  /* 0x000000ff040c7287 */ /* 0x000fe20008000000 */
[----:B------:R-:W-:Y:S11]  /*5d20*/  BRA.U UP1, `(.L_x_108) ;  /* 0xfffffff101ac7547 */ /* 0x000ff6000b83ffff */
[----:B------:R-:W-:Y:S01]  /*5d30*/  UIADD3 UR29, UPT, UPT, UR29, 0x128, URZ ;  /* 0x000001281d1d7890 */ /* 0x000fe2000fffe0ff */
[----:B------:R-:W-:-:S03]  /*5d40*/  SHF.L.U32 R2, R15, 0x1f, RZ ;  /* 0x0000001f0f027819 */ /* 0x000fc600000006ff */
[----:B------:R-:W-:-:S09]  /*5d50*/  ULEA UR4, UR12, UR29, 0x3 ;  /* 0x0000001d0c047291 */ /* 0x000fd2000f8e18ff */
[----:B------:R-:W1:Y:S02]  /*5d60*/  SYNCS.PHASECHK.TRANS64.TRYWAIT P0, [UR4], R2 ;  /* 0x00000002ff0075a7 */ /* 0x000e640008001104 */
[----:B-1----:R-:W-:Y:S05]  /*5d70*/  @!P0 BRA `(.L_x_109) ;  /* 0x0000003400b08947 */ /* 0x002fea0003800000 */
.L_x_210:
        /* <DEDUP_REMOVED lines=9> */
.L_x_212:
[----:B------:R-:W-:-:S04]  /*5e10*/  UIADD3 UR4, UPT, UPT, UR4, 0x1, URZ ;  /* 0x0000000104047890 */ /* 0x000fc8000fffe0ff */
[----:B------:R-:W-:-:S04]  /*5e20*/  UISETP.NE.AND UP0, UPT, UR4, 0x3, UPT ;  /* 0x000000030400788c */ /* 0x000fc8000bf05270 */
[----:B------:R-:W-:Y:S02]  /*5e30*/  USEL UR5, URZ, 0x1, UP0 ;  /* 0x00000001ff057887 */ /* 0x000fe40008000000 */
[----:B------:R-:W-:-:S04]  /*5e40*/  USEL UR4, UR4, URZ, UP0 ;  /* 0x000000ff04047287 */ /* 0x000fc80008000000 */
[----:B------:R-:W-:Y:S01]  /*5e50*/  ULEA UR4, UR4, UR29, 0x3 ;  /* 0x0000001d04047291 */ /* 0x000fe2000f8e18ff */
[----:B-1----:R-:W-:-:S04]  /*5e60*/  LOP3.LUT R2, R15, UR5, RZ, 0x3c, !PT ;  /* 0x000000050f027c12 */ /* 0x002fc8000f8e3cff */
[----:B------:R-:W-:Y:S01]  /*5e70*/  SHF.L.U32 R2, R2, 0x1f, RZ ;  /* 0x0000001f02027819 */ /* 0x000fe200000006ff */
[----:B------:R-:W-:-:S07]  /*5e80*/  IMAD.U32 R0, RZ, RZ, UR4 ;  /* 0x00000004ff007e24 */ /* 0x000fce000f8e00ff */
.L_x_111:
[----:B-1----:R1:W2:Y:S02]  /*5e90*/  SYNCS.PHASECHK.TRANS64.TRYWAIT P0, [R0+URZ], R2 ;  /* 0x00000002000075a7 */ /* 0x0022a400080011ff */
[----:B--2---:R-:W-:Y:S05]  /*5ea0*/  @!P0 NANOSLEEP.SYNCS 0x989680 ;  /* 0x009896800000895d */ /* 0x004fea0003900000 */
[----:B------:R-:W2:Y:S02]  /*5eb0*/  @!P0 SYNCS.PHASECHK.TRANS64 P0, [R0+URZ], R2 ;  /* 0x00000002000085a7 */ /* 0x000ea400080010ff */
[----:B--2---:R-:W-:Y:S05]  /*5ec0*/  @P0 EXIT ;  /* 0x000000000000094d */ /* 0x004fea0003800000 */
[----:B------:R-:W-:Y:S05]  /*5ed0*/  BRA `(.L_x_111) ;  /* 0xfffffffc00ec7947 */ /* 0x000fea000383ffff */
.L_x_99:
[----:B------:R-:W-:-:S06]  /*5ee0*/  UISETP.GE.AND UP0, UPT, UR13, 0x4, UPT ;  /* 0x000000040d00788c */ /* 0x000fcc000bf06270 */
[----:B------:R-:W-:-:S13]  /*5ef0*/  PLOP3.LUT P0, PT, PT, PT, UP0, 0x80, 0x8 ;  /* 0x000000000008781c */ /* 0x000fda0003f0f008 */
[----:B------:R-:W-:Y:S05]  /*5f00*/  @!P0 EXIT ;  /* 0x000000000000894d */ /* 0x000fea0003800000 */
[----:B------:R-:W1:Y:S08]  /*5f10*/  S2UR UR4, SR_CgaCtaId ;  /* 0x00000000000479c3 */ /* 0x000e700000008800 */
[----:B------:R-:W-:Y:S01]  /*5f20*/  BAR.SYNC.DEFER_BLOCKING 0x6, 0xa0 ;  /* 0x0182800000007b1d */ /* 0x000fe20000010000 */
[----:B------:R-:W-:Y:S01]  /*5f30*/  IMAD.SHL.U32 R3, R47, 0x200000, RZ ;  /* 0x002000002f037824 */ /* 0x000fe200078e00ff */
[----:B------:R-:W-:Y:S01]  /*5f40*/  CS2R R56, SRZ ;  /* 0x0000000000387805 */ /* 0x000fe2000001ff00 */
[----:B------:R-:W-:-:S02]  /*5f50*/  IMAD.SHL.U32 R45, R58, 0x10, RZ ;  /* 0x000000103a2d7824 */ /* 0x000fc400078e00ff */
[C---:B------:R-:W-:Y:S01]  /*5f60*/  IMAD.U32 R23, R58.reuse, 0x10000, RZ ;  /* 0x000100003a177824 */ /* 0x040fe200078e00ff */
[----:B------:R-:W-:Y:S02]  /*5f70*/  UMOV UR45, 0x400 ;  /* 0x00000400002d7882 */ /* 0x000fe40000000000 */
[----:B------:R-:W2:Y:S01]  /*5f80*/  LDC.64 R42, c[0x0][0x8b0] ;  /* 0x00022c00ff2a7b82 */ /* 0x000ea20000000a00 */
[----:B------:R-:W-:Y:S01]  /*5f90*/  IMAD.SHL.U32 R2, R58, 0x2, RZ ;  /* 0x000000023a027824 */ /* 0x000fe200078e00ff */
[----:B------:R-:W-:Y:S01]  /*5fa0*/  LOP3.LUT R3, R3, 0x200000, RZ, 0xc0, !PT ;  /* 0x0020000003037812 */ /* 0x000fe200078ec0ff */
[----:B------:R-:W-:Y:S01]  /*5fb0*/  IMAD.SHL.U32 R4, R47, 0x200, RZ ;  /* 0x000002002f047824 */ /* 0x000fe200078e00ff */
[C---:B------:R-:W-:Y:S01]  /*5fc0*/  LOP3.LUT R5, R45.reuse, 0x40, RZ, 0xc0, !PT ;  /* 0x000000402d057812 */ /* 0x040fe200078ec0ff */
[----:B------:R-:W-:Y:S01]  /*5fd0*/  IMAD.MOV.U32 R22, RZ, RZ, RZ ;  /* 0x000000ffff167224 */ /* 0x000fe200078e00ff */
[----:B------:R-:W-:Y:S01]  /*5fe0*/  LOP3.LUT R44, R45, 0x5b0, RZ, 0xc0, !PT ;  /* 0x000005b02d2c7812 */ /* 0x000fe200078ec0ff */
[----:B------:R-:W-:Y:S01]  /*5ff0*/  IMAD.MOV.U32 R55, RZ, RZ, RZ ;  /* 0x000000ffff377224 */ /* 0x000fe200078e00ff */
[----:B------:R-:W3:Y:S01]  /*6000*/  LDC.64 R40, c[0x0][0x8a8] ;  /* 0x00022a00ff287b82 */ /* 0x000ee20000000a00 */
[----:B------:R-:W-:Y:S01]  /*6010*/  LOP3.LUT R23, R3, 0x400000, R23, 0xf8, !PT ;  /* 0x0040000003177812 */ /* 0x000fe200078ef817 */
[----:B------:R-:W4:Y:S01]  /*6020*/  LDCU UR62, c[0x0][0x370] ;  /* 0x00006e00ff3e77ac */ /* 0x000f220008000800 */
[----:B------:R-:W-:-:S02]  /*6030*/  LOP3.LUT R2, R5, 0x8, R2, 0xf8, !PT ;  /* 0x0000000805027812 */ /* 0x000fc400078ef802 */
[----:B------:R-:W-:Y:S01]  /*6040*/  LOP3.LUT R44, R44, 0x200, R4, 0xf8, !PT ;  /* 0x000002002c2c7812 */ /* 0x000fe200078ef804 */
[----:B------:R-:W2:Y:S01]  /*6050*/  LDCU UR43, c[0x0][0xb0c] ;  /* 0x00016180ff2b77ac */ /* 0x000ea20008000800 */
[----:B------:R-:W-:Y:S02]  /*6060*/  LOP3.LUT P0, RZ, R45, 0x40, RZ, 0xc0, !PT ;  /* 0x000000402dff7812 */ /* 0x000fe4000780c0ff */
[----:B------:R-:W-:Y:S01]  /*6070*/  LOP3.LUT R44, R44, R2, RZ, 0xfc, !PT ;  /* 0x000000022c2c7212 */ /* 0x000fe200078efcff */
[----:B-1----:R-:W-:Y:S01]  /*6080*/  ULEA UR45, UR4, UR45, 0x18 ;  /* 0x0000002d042d7291 */ /* 0x002fe2000f8ec0ff */
[----:B------:R-:W-:Y:S01]  /*6090*/  P2R R2, PR, RZ, 0x1 ;  /* 0x00000001ff027803 */ /* 0x000fe20000000000 */
[----:B------:R-:W1:Y:S01]  /*60a0*/  LDCU.64 UR4, c[0x0][0x890] ;  /* 0x00011200ff0477ac */ /* 0x000e620008000a00 */
[----:B------:R-:W-:Y:S01]  /*60b0*/  LOP3.LUT R58, R58, 0x60, RZ, 0xc0, !PT ;  /* 0x000000603a3a7812 */ /* 0x000fe200078ec0ff */
[----:B------:R-:W2:Y:S05]  /*60c0*/  LDCU UR39, c[0x0][0xb30] ;  /* 0x00016600ff2777ac */ /* 0x000eaa0008000800 */
[----:B------:R-:W4:Y:S01]  /*60d0*/  LDS R0, [UR45+0x200] ;  /* 0x0002002dff007984 */ /* 0x000f220008000800 */
[----:B------:R-:W2:Y:S01]  /*60e0*/  LDCU.64 UR60, c[0x0][0x888] ;  /* 0x00011100ff3c77ac */ /* 0x000ea20008000a00 */
[----:B------:R-:W2:Y:S01]  /*60f0*/  LDCU.64 UR40, c[0x0][0xb28] ;  /* 0x00016500ff2877ac */ /* 0x000ea20008000a00 */
[----:B------:R-:W2:Y:S01]  /*6100*/  LDCU.128 UR56, c[0x0][0xb10] ;  /* 0x00016200ff3877ac */ /* 0x000ea20008000c00 */
[----:B-1----:R-:W-:Y:S01]  /*6110*/  IMAD.U32 R49, RZ, RZ, UR4 ;  /* 0x00000004ff317e24 */ /* 0x002fe2000f8e00ff */
[----:B------:R-:W-:Y:S01]  /*6120*/  UIADD3 UR4, UPT, UPT, UR45, 0x300, URZ ;  /* 0x000003002d047890 */ /* 0x000fe2000fffe0ff */
[----:B------:R-:W-:Y:S01]  /*6130*/  IMAD.U32 R48, RZ, RZ, UR5 ;  /* 0x00000005ff307e24 */ /* 0x000fe2000f8e00ff */
[----:B------:R-:W1:Y:S01]  /*6140*/  LDCU UR55, c[0x0][0x374] ;  /* 0x00006e80ff3777ac */ /* 0x000e620008000800 */
[----:B------:R-:W-:Y:S01]  /*6150*/  UMOV UR54, 0x1 ;  /* 0x0000000100367882 */ /* 0x000fe20000000000 */
[----:B------:R-:W-:Y:S01]  /*6160*/  UMOV UR47, URZ ;  /* 0x000000ff002f7c82 */ /* 0x000fe20008000000 */
[----:B------:R-:W-:Y:S01]  /*6170*/  UMOV UR53, URZ ;  /* 0x000000ff00357c82 */ /* 0x000fe20008000000 */
[----:B------:R-:W-:Y:S01]  /*6180*/  UMOV UR52, URZ ;  /* 0x000000ff00347c82 */ /* 0x000fe20008000000 */
[----:B----4-:R-:W-:-:S02]  /*6190*/  IMAD.IADD R23, R0, 0x1, R23 ;  /* 0x0000000100177824 */ /* 0x010fc400078e0217 */
[----:B-123--:R-:W-:-:S07]  /*61a0*/  IMAD.U32 R0, RZ, RZ, UR4 ;  /* 0x00000004ff007e24 */ /* 0x00efce000f8e00ff */
.L_x_142:
[C---:B------:R-:W-:Y:S02]  /*61b0*/  LEA R3, R55.reuse, UR45, 0x3 ;  /* 0x0000002d37037c11 */ /* 0x040fe4000f8e18ff */
[----:B------:R-:W-:Y:S02]  /*61c0*/  SHF.L.U32 R0, R56, 0x1f, RZ ;  /* 0x0000001f38007819 */ /* 0x000fe400000006ff */
[----:B------:R-:W-:Y:S02]  /*61d0*/  LEA R4, R55, UR45, 0x4 ;  /* 0x0000002d37047c11 */ /* 0x000fe4000f8e20ff */
[----:B------:R-:W1:Y:S02]  /*61e0*/  SYNCS.PHASECHK.TRANS64.TRYWAIT P0, [R3+URZ+0x150], R0 ;  /* 0x00015000030075a7 */ /* 0x000e6400080011ff */
[----:B-1----:R-:W-:Y:S05]  /*61f0*/  @!P0 BRA `(.L_x_112) ;  /* 0x0000003000c08947 */ /* 0x002fea0003800000 */
.L_x_213:
[----:B------:R-:W2:Y:S01]  /*6200*/  LDS.128 R4, [R4+0x1e0] ;  /* 0x0001e00004047984 */ /* 0x000ea20000000c00 */
[----:B------:R-:W-:Y:S01]  /*6210*/  UISETP.GE.AND UP0, UPT, UR42, 0x1, UPT ;  /* 0x000000012a00788c */ /* 0x000fe2000bf06270 */
[----:B------:R-:W-:Y:S01]  /*6220*/  @!PT LDS RZ, [RZ] ;  /* 0x00000000fffff984 */ /* 0x000fe20000000800 */
[----:B------:R-:W-:Y:S01]  /*6230*/  @!PT LDS RZ, [RZ] ;  /* 0x00000000fffff984 */ /* 0x000fe20000000800 */
[----:B------:R-:W-:Y:S01]  /*6240*/  @!PT LDS RZ, [RZ] ;  /* 0x00000000fffff984 */ /* 0x000fe20000000800 */
[----:B------:R-:W-:Y:S01]  /*6250*/  @!PT LDS RZ, [RZ] ;  /* 0x00000000fffff984 */ /* 0x000fe20000000800 */
[----:B------:R3:W-:Y:S06]  /*6260*/  MEMBAR.ALL.CTA ;  /* 0x0000000000007992 */ /* 0x0007ec0000008000 */
[----:B---3--:R-:W3:Y:S01]  /*6270*/  FENCE.VIEW.ASYNC.S ;  /* 0x00000000000073c6 */ /* 0x008ee20000000000 */
[----:B--2---:R-:W-:Y:S11]  /*6280*/  LOP3.LUT P0, RZ, R6, 0x1, RZ, 0xc0, !PT ;  /* 0x0000000106ff7812 */ /* 0x004ff6000780c0ff */
[----:B------:R-:W-:Y:S02]  /*6290*/  @!UPT UIADD3 URZ, UPT, UPT, URZ, URZ, URZ ;  /* 0x000000fffffff290 */ /* 0x000fe4000fffe0ff */
[----:B---3--:R-:W-:Y:S01]  /*62a0*/  VOTEU.ANY UP1, P0 ;  /* 0x0000000000ff7886 */ /* 0x008fe20000020100 */
[----:B------:R-:W-:Y:S01]  /*62b0*/  PLOP3.LUT P0, PT, PT, PT, UP1, 0x80, 0x8 ;  /* 0x000000000008781c */ /* 0x000fe20003f0f018 */
[----:B------:R-:W-:Y:S06]  /*62c0*/  UP2UR UR4, UPR, URZ, 0x2 ;  /* 0x00000002ff047883 */ /* 0x000fec0008000000 */
[----:B------:R-:W-:Y:S06]  /*62d0*/  IMAD.U32 R59, RZ, RZ, UR4 ;  /* 0x00000004ff3b7e24 */ /* 0x000fec000f8e00ff */
[----:B-1----:R-:W-:Y:S02]  /*62e0*/  @P0 SHF.R.U32.HI R0, RZ, 0x10, R5 ;  /* 0x00000010ff000819 */ /* 0x002fe40000011605 */
        /* <DEDUP_REMOVED lines=12> */
[----:B------:R-:W2:Y:S01]  /*63b0*/  LDCU UR12, c[0x0][0xb20] ;  /* 0x00016400ff0c77ac */ /* 0x000ea20008000800 */
[----:B------:R-:W-:Y:S02]  /*63c0*/  UIMAD.WIDE.U32 UR4, UR55, UR59, URZ ;  /* 0x0000003b370472a5 */ /* 0x000fe4000f8e00ff */
[----:B------:R-:W-:Y:S02]  /*63d0*/  UIMAD.WIDE.U32 UR6, UR62, UR56, URZ ;  /* 0x000000383e0672a5 */ /* 0x000fe4000f8e00ff */
[----:B------:R-:W-:Y:S02]  /*63e0*/  UISETP.NE.AND UP0, UPT, UR58, 0x1, UPT ;  /* 0x000000013a00788c */ /* 0x000fe4000bf05270 */
[----:B------:R-:W-:Y:S02]  /*63f0*/  UIMAD.WIDE.U32 UR8, UR37, UR59, URZ ;  /* 0x0000003b250872a5 */ /* 0x000fe4000f8e00ff */
[----:B------:R-:W-:Y:S02]  /*6400*/  UIMAD.WIDE.U32 UR10, UR38, UR56, URZ ;  /* 0x00000038260a72a5 */ /* 0x000fe4000f8e00ff */
[----:B------:R-:W-:Y:S02]  /*6410*/  UISETP.NE.AND UP1, UPT, UR43, 0x1, UPT ;  /* 0x000000012b00788c */ /* 0x000fe4000bf25270 */
[----:B------:R-:W-:Y:S01]  /*6420*/  UISETP.NE.AND UP2, UPT, UR42, 0x1, UPT ;  /* 0x000000012a00788c */ /* 0x000fe2000bf45270 */
[----:B------:R-:W-:Y:S02]  /*6430*/  UMOV UR4, UR5 ;  /* 0x0000000500047c82 */ /* 0x000fe40008000000 */
[----:B--2---:R-:W-:Y:S03]  /*6440*/  USHF.R.U32.HI UR5, URZ, UR12, UR4 ;  /* 0x0000000cff057299 */ /* 0x004fe60008011604 */
[----:B------:R-:W-:Y:S02]  /*6450*/  UMOV UR4, UR7 ;  /* 0x0000000700047c82 */ /* 0x000fe40008000000 */
[----:B------:R-:W-:Y:S02]  /*6460*/  USHF.R.U32.HI UR7, URZ, UR57, UR4 ;  /* 0x00000039ff077299 */ /* 0x000fe40008011604 */
[----:B------:R-:W-:Y:S02]  /*6470*/  USEL UR4, UR55, UR5, !UP0 ;  /* 0x0000000537047287 */ /* 0x000fe4000c000000 */
[----:B------:R-:W-:Y:S01]  /*6480*/  USEL UR7, UR62, UR7, !UP1 ;  /* 0x000000073e077287 */ /* 0x000fe2000c800000 */
[----:B------:R-:W-:Y:S01]  /*6490*/  UMOV UR5, UR9 ;  /* 0x0000000900057c82 */ /* 0x000fe20008000000 */
[----:B------:R-:W-:Y:S02]  /*64a0*/  UIMAD.WIDE.U32 UR8, UR4, UR40, URZ ;  /* 0x00000028040872a5 */ /* 0x000fe4000f8e00ff */
[----:B------:R-:W-:Y:S03]  /*64b0*/  USHF.R.U32.HI UR6, URZ, UR12, UR5 ;  /* 0x0000000cff067299 */ /* 0x000fe60008011605 */
[----:B------:R-:W-:Y:S01]  /*64c0*/  UMOV UR5, UR11 ;  /* 0x0000000b00057c82 */ /* 0x000fe20008000000 */
[----:B------:R-:W-:Y:S02]  /*64d0*/  UIMAD.WIDE.U32 UR10, UR7, UR40, URZ ;  /* 0x00000028070a72a5 */ /* 0x000fe4000f8e00ff */
[----:B------:R-:W-:Y:S02]  /*64e0*/  USHF.R.U32.HI UR12, URZ, UR57, UR5 ;  /* 0x00000039ff0c7299 */ /* 0x000fe40008011605 */
[----:B------:R-:W-:Y:S01]  /*64f0*/  USEL UR6, UR37, UR6, !UP0 ;  /* 0x0000000625067287 */ /* 0x000fe2000c000000 */
[----:B------:R-:W-:Y:S02]  /*6500*/  UMOV UR5, UR9 ;  /* 0x0000000900057c82 */ /* 0x000fe40008000000 */
[----:B------:R-:W-:Y:S01]  /*6510*/  UMOV UR10, UR11 ;  /* 0x0000000b000a7c82 */ /* 0x000fe20008000000 */
[----:B------:R-:W-:Y:S02]  /*6520*/  @UP2 USHF.R.U32.HI UR4, URZ, UR41, UR5 ;  /* 0x00000029ff042299 */ /* 0x000fe40008011605 */
[----:B------:R-:W-:Y:S02]  /*6530*/  @UP2 USHF.R.U32.HI UR7, URZ, UR41, UR10 ;  /* 0x00000029ff072299 */ /* 0x000fe4000801160a */
[----:B------:R-:W-:Y:S02]  /*6540*/  UIMAD UR4, UR42, UR4, URZ ;  /* 0x000000042a0472a4 */ /* 0x000fe4000f8e02ff */
[----:B------:R-:W-:Y:S02]  /*6550*/  UIMAD.WIDE.U32 UR10, UR6, UR40, URZ ;  /* 0x00000028060a72a5 */ /* 0x000fe4000f8e00ff */
[----:B------:R-:W-:Y:S02]  /*6560*/  USEL UR5, UR38, UR12, !UP1 ;  /* 0x0000000c26057287 */ /* 0x000fe4000c800000 */
[----:B------:R-:W-:Y:S02]  /*6570*/  UIMAD UR8, UR42, UR7, URZ ;  /* 0x000000072a0872a4 */ /* 0x000fe4000f8e02ff */
[----:B------:R-:W-:Y:S03]  /*6580*/  UISETP.GE.AND UP0, UPT, UR6, UR4, UPT ;  /* 0x000000040600728c */ /* 0x000fe6000bf06270 */
[----:B------:R-:W-:Y:S01]  /*6590*/  UMOV UR4, UR11 ;  /* 0x0000000b00047c82 */ /* 0x000fe20008000000 */
[----:B------:R-:W-:Y:S02]  /*65a0*/  UISETP.GE.OR UP0, UPT, UR5, UR8, UP0 ;  /* 0x000000080500728c */ /* 0x000fe40008706670 */
[----:B------:R-:W-:Y:S02]  /*65b0*/  USHF.R.U32.HI UR4, URZ, UR41, UR4 ;  /* 0x00000029ff047299 */ /* 0x000fe40008011604 */
[----:B------:R-:W-:Y:S02]  /*65c0*/  UIMAD.WIDE.U32 UR8, UR5, UR40, URZ ;  /* 0x00000028050872a5 */ /* 0x000fe4000f8e00ff */
[----:B------:R-:W-:Y:S02]  /*65d0*/  USEL UR11, UR6, UR4, !UP2 ;  /* 0x00000004060b7287 */ /* 0x000fe4000d000000 */
[----:B------:R-:W-:Y:S02]  /*65e0*/  UIADD3 UR8, UPT, UPT, -UR5, URZ, URZ ;  /* 0x000000ff05087290 */ /* 0x000fe4000fffe1ff */
[----:B------:R-:W-:Y:S01]  /*65f0*/  UIADD3 UR10, UPT, UPT, -UR11, URZ, URZ ;  /* 0x000000ff0b0a7290 */ /* 0x000fe2000fffe1ff */
[----:B------:R-:W-:Y:S01]  /*6600*/  @!UP0 UMOV UR4, UR9 ;  /* 0x0000000900048c82 */ /* 0x000fe20008000000 */
[----:B------:R-:W-:Y:S02]  /*6610*/  UIADD3 UR9, UPT, UPT, -UR6, URZ, URZ ;  /* 0x000000ff06097290 */ /* 0x000fe4000fffe1ff */
[----:B------:R-:W-:Y:S02]  /*6620*/  @!UP0 USHF.R.U32.HI UR4, URZ, UR41, UR4 ;  /* 0x00000029ff048299 */ /* 0x000fe40008011604 */
[----:B------:R-:W-:Y:S02]  /*6630*/  UIMAD UR10, UR42, UR10, UR6 ;  /* 0x0000000a2a0a72a4 */ /* 0x000fe4000f8e0206 */
[----:B------:R-:W-:Y:S04]  /*6640*/  @!UP0 USEL UR4, UR5, UR4, !UP2 ;  /* 0x0000000405048287 */ /* 0x000fe8000d000000 */
[----:B------:R-:W-:Y:S02]  /*6650*/  @!UP0 UIMAD UR10, UR7, UR10, UR4 ;  /* 0x0000000a070a82a4 */ /* 0x000fe4000f8e0204 */
[----:B------:R-:W-:Y:S02]  /*6660*/  @!UP0 UIADD3 UR11, UPT, UPT, UR11, -UR4, URZ ;  /* 0x800000040b0b8290 */ /* 0x000fe4000fffe0ff */
[----:B------:R-:W-:Y:S02]  /*6670*/  UIMAD UR7, UR43, UR8, UR38 ;  /* 0x000000082b0772a4 */ /* 0x000fe4000f8e0226 */
[----:B------:R-:W-:Y:S02]  /*6680*/  @!UP0 UIMAD UR6, UR11, UR42, UR5 ;  /* 0x0000002a0b0682a4 */ /* 0x000fe4000f8e0205 */
[----:B------:R-:W-:Y:S01]  /*6690*/  UIMAD UR4, UR58, UR9, UR37 ;  /* 0x000000093a0472a4 */ /* 0x000fe2000f8e0225 */
[----:B------:R-:W-:Y:S02]  /*66a0*/  @!UP0 UMOV UR5, UR10 ;  /* 0x0000000a00058c82 */ /* 0x000fe40008000000 */
[----:B------:R-:W-:Y:S02]  /*66b0*/  UIMAD UR38, UR5, UR43, UR7 ;  /* 0x0000002b052672a4 */ /* 0x000fe4000f8e0207 */
[----:B------:R-:W-:Y:S11]  /*66c0*/  UIMAD UR37, UR6, UR58, UR4 ;  /* 0x0000003a062572a4 */ /* 0x000ff6000f8e0204 */
[----:B------:R-:W-:Y:S01]  /*66d0*/  @!UPT UIADD3 URZ, UPT, UPT, URZ, URZ, URZ ;  /* 0x000000fffffff290 */ /* 0x000fe2000fffe0ff */
.L_x_113:
[----:B------:R-:W-:Y:S01]  /*66e0*/  UISETP.NE.AND UP0, UPT, UR39, 0x1, UPT ;  /* 0x000000012700788c */ /* 0x000fe2000bf05270 */
[----:B------:R-:W-:Y:S01]  /*66f0*/  IADD3 R55, PT, PT, R55, 0x1, RZ ;  /* 0x0000000137377810 */ /* 0x000fe20007ffe0ff */
[----:B------:R-:W-:Y:S02]  /*6700*/  UIADD3 UR11, UPT, UPT, UR45, 0x300, URZ ;  /* 0x000003002d0b7890 */ /* 0x000fe4000fffe0ff */
[----:B------:R-:W-:Y:S02]  /*6710*/  USHF.L.U32 UR50, UR20, 0x6, URZ ;  /* 0x0000000614327899 */ /* 0x000fe400080006ff */
[----:B------:R-:W-:Y:S05]  /*6720*/  USHF.L.U32 UR49, UR25, 0x6, URZ ;  /* 0x0000000619317899 */ /* 0x000fea00080006ff */
[----:B------:R-:W2:Y:S01]  /*6730*/  @!UP0 LDCU.128 UR12, c[0x0][0xb10] ;  /* 0x00016200ff0c87ac */ /* 0x000ea20008000c00 */
[----:B------:R-:W3:Y:S01]  /*6740*/  @!UP0 LDCU UR5, c[0x0][0xb0c] ;  /* 0x00016180ff0587ac */ /* 0x000ee20008000800 */
[----:B------:R-:W4:Y:S01]  /*6750*/  @!UP0 LDCU UR10, c[0x0][0xb20] ;  /* 0x00016400ff0a87ac */ /* 0x000f220008000800 */
[----:B--2---:R-:W-:Y:S02]  /*6760*/  UIMAD.WIDE.U32 UR8, UR38, UR12, URZ ;  /* 0x0000000c260872a5 */ /* 0x004fe4000f8e00ff */
[----:B------:R-:W-:Y:S02]  /*6770*/  UIMAD.WIDE.U32 UR6, UR37, UR15, URZ ;  /* 0x0000000f250672a5 */ /* 0x000fe4000f8e00ff */
[----:B------:R-:W-:Y:S03]  /*6780*/  @!UP0 UISETP.NE.AND UP1, UPT, UR14, 0x1, UPT ;  /* 0x000000010e00888c */ /* 0x000fe6000bf25270 */
[----:B------:R-:W-:Y:S01]  /*6790*/  @!UP0 UMOV UR4, UR9 ;  /* 0x0000000900048c82 */ /* 0x000fe20008000000 */
[----:B---3--:R-:W-:Y:S02]  /*67a0*/  @!UP0 UISETP.NE.AND UP2, UPT, UR5, 0x1, UPT ;  /* 0x000000010500888c */ /* 0x008fe4000bf45270 */
[----:B------:R-:W-:Y:S01]  /*67b0*/  @!UP0 USHF.R.U32.HI UR4, URZ, UR13, UR4 ;  /* 0x0000000dff048299 */ /* 0x000fe20008011604 */
[----:B------:R-:W-:Y:S02]  /*67c0*/  @!UP0 UMOV UR6, UR7 ;  /* 0x0000000700068c82 */ /* 0x000fe40008000000 */
[----:B----4-:R-:W-:Y:S02]  /*67d0*/  @!UP0 USHF.R.U32.HI UR6, URZ, UR10, UR6 ;  /* 0x0000000aff068299 */ /* 0x010fe40008011606 */
[----:B------:R-:W-:Y:S02]  /*67e0*/  @!UP0 USEL UR7, UR38, UR4, !UP2 ;  /* 0x0000000426078287 */ /* 0x000fe4000d000000 */
[----:B------:R-:W-:Y:S04]  /*67f0*/  @!UP0 USEL UR6, UR37, UR6, !UP1 ;  /* 0x0000000625068287 */ /* 0x000fe8000c800000 */
[----:B------:R-:W-:Y:S02]  /*6800*/  @!UP0 UIADD3 UR4, UPT, UPT, -UR7, UR6, URZ ;  /* 0x0000000607048290 */ /* 0x000fe4000fffe1ff */
[----:B------:R-:W-:Y:S02]  /*6810*/  @!UP0 UIADD3 UR6, UPT, UPT, UR7, -UR6, URZ ;  /* 0x8000000607068290 */ /* 0x000fe4000fffe0ff */
[----:B------:R-:W-:Y:S02]  /*6820*/  @!UP0 UIMAD UR38, UR4, UR5, UR38 ;  /* 0x00000005042682a4 */ /* 0x000fe4000f8e0226 */
[----:B------:R-:W-:Y:S02]  /*6830*/  @!UP0 UIMAD UR37, UR6, UR14, UR37 ;  /* 0x0000000e062582a4 */ /* 0x000fe4000f8e0225 */
[----:B------:R-:W-:Y:S09]  /*6840*/  ULOP3.LUT UP0, URZ, UR11, 0x90, URZ, 0xc0, !UPT ;  /* 0x000000900bff7892 */ /* 0x000ff2000f80c0ff */
[----:B------:R-:W-:Y:S05]  /*6850*/  BRA.U !UP0, `(.L_x_114) ;  /* 0x00000001087c7547 */ /* 0x000fea000b800000 */
[----:B------:R-:W2:Y:S01]  /*6860*/  LDCU.64 UR8, c[0x4][0x80] ;  /* 0x01001000ff0877ac */ /* 0x000ea20008000a00 */
[----:B------:R-:W-:Y:S01]  /*6870*/  MOV R2, 0x0 ;  /* 0x0000000000027802 */ /* 0x000fe20000000f00 */
[----:B------:R-:W-:Y:S02]  /*6880*/  HFMA2 R12, -RZ, RZ, 0, 5.9604644775390625e-08 ;  /* 0x00000001ff0c7431 */ /* 0x000fe400000001ff */
[----:B------:R-:W-:Y:S01]  /*6890*/  IMAD.MOV.U32 R8, RZ, RZ, 0x70 ;  /* 0x00000070ff087424 */ /* 0x000fe200078e00ff */
[----:B------:R3:W4:Y:S01]  /*68a0*/  LDC.64 R14, c[0x4][R2] ;  /* 0x01000000020e7b82 */ /* 0x0007220000000a00 */
[----:B------:R-:W1:Y:S01]  /*68b0*/  LDCU.64 UR6, c[0x4][0x88] ;  /* 0x01001100ff0677ac */ /* 0x000e620008000a00 */
[----:B------:R-:W-:Y:S01]  /*68c0*/  IMAD.MOV.U32 R13, RZ, RZ, RZ ;  /* 0x000000ffff0d7224 */ /* 0x000fe200078e00ff */
[----:B------:R-:W1:Y:S01]  /*68d0*/  LDCU.64 UR4, c[0x4][0x8] ;  /* 0x01000100ff0477ac */ /* 0x000e620008000a00 */
[----:B--2---:R-:W-:Y:S01]  /*68e0*/  MOV R5, UR9 ;  /* 0x0000000900057c02 */ /* 0x004fe20008000f00 */
[----:B------:R-:W-:Y:S01]  /*68f0*/  IMAD.U32 R4, RZ, RZ, UR8 ;  /* 0x00000008ff047e24 */ /* 0x000fe2000f8e00ff */
[----:B-1----:R-:W-:Y:S01]  /*6900*/  MOV R7, UR7 ;  /* 0x0000000700077c02 */ /* 0x002fe20008000f00 */
[----:B------:R-:W-:Y:S01]  /*6910*/  IMAD.U32 R6, RZ, RZ, UR6 ;  /* 0x00000006ff067e24 */ /* 0x000fe2000f8e00ff */
[----:B------:R-:W-:Y:S01]  /*6920*/  MOV R11, UR5 ;  /* 0x00000005000b7c02 */ /* 0x000fe20008000f00 */
[----:B------:R-:W-:Y:S02]  /*6930*/  IMAD.U32 R10, RZ, RZ, UR4 ;  /* 0x00000004ff0a7e24 */ /* 0x000fe4000f8e00ff */
[----:B------:R-:W-:Y:S07]  /*6940*/  LEPC R20, `(.L_x_115) ;  /* 0x000000001014794e */ /* 0x000fee0000000000 */
[----:B---345:R-:W-:Y:S05]  /*6950*/  CALL.ABS.NOINC R14 ;  /* 0x000000000e007343 */ /* 0x038fea0003c00000 */
.L_x_115:
[----:B------:R-:W1:Y:S01]  /*6960*/  LDCU.64 UR8, c[0x4][0x80] ;  /* 0x01001000ff0877ac */ /* 0x000e620008000a00 */
[----:B------:R-:W2:Y:S01]  /*6970*/  LDC.64 R2, c[0x4][R2] ;  /* 0x0100000002027b82 */ /* 0x000ea20000000a00 */
[----:B------:R-:W-:Y:S02]  /*6980*/  HFMA2 R12, -RZ, RZ, 0, 5.9604644775390625e-08 ;  /* 0x00000001ff0c7431 */ /* 0x000fe400000001ff */
[----:B------:R-:W-:Y:S02]  /*6990*/  IMAD.MOV.U32 R8, RZ, RZ, 0x70 ;  /* 0x00000070ff087424 */ /* 0x000fe400078e00ff */
[----:B------:R-:W-:Y:S01]  /*69a0*/  IMAD.MOV.U32 R13, RZ, RZ, RZ ;  /* 0x000000ffff0d7224 */ /* 0x000fe200078e00ff */
[----:B------:R-:W3:Y:S01]  /*69b0*/  LDCU.64 UR6, c[0x4][0x88] ;  /* 0x01001100ff0677ac */ /* 0x000ee20008000a00 */
[----:B------:R-:W4:Y:S01]  /*69c0*/  LDCU.64 UR4, c[0x4][0x8] ;  /* 0x01000100ff0477ac */ /* 0x000f220008000a00 */
[----:B-1----:R-:W-:Y:S02]  /*69d0*/  MOV R4, UR8 ;  /* 0x0000000800047c02 */ /* 0x002fe40008000f00 */
[----:B------:R-:W-:Y:S02]  /*69e0*/  MOV R5, UR9 ;  /* 0x0000000900057c02 */ /* 0x000fe40008000f00 */
[----:B---3--:R-:W-:Y:S01]  /*69f0*/  MOV R7, UR7 ;  /* 0x0000000700077c02 */ /* 0x008fe20008000f00 */
[----:B------:R-:W-:Y:S01]  /*6a00*/  IMAD.U32 R6, RZ, RZ, UR6 ;  /* 0x00000006ff067e24 */ /* 0x000fe2000f8e00ff */
[----:B----4-:R-:W-:Y:S01]  /*6a10*/  MOV R11, UR5 ;  /* 0x00000005000b7c02 */ /* 0x010fe20008000f00 */
[----:B------:R-:W-:Y:S02]  /*6a20*/  IMAD.U32 R10, RZ, RZ, UR4 ;  /* 0x00000004ff0a7e24 */ /* 0x000fe4000f8e00ff */
[----:B------:R-:W-:Y:S07]  /*6a30*/  LEPC R20, `(.L_x_114) ;  /* 0x000000001014794e */ /* 0x000fee0000000000 */
[----:B--2---:R-:W-:Y:S05]  /*6a40*/  CALL.ABS.NOINC R2 ;  /* 0x0000000002007343 */ /* 0x004fea0003c00000 */
.L_x_114:
[----:B------:R-:W-:Y:S02]  /*6a50*/  R2UR UR6, R52 ;  /* 0x00000000340672ca */ /* 0x000fe400000e0000 */
[----:B------:R-:W-:Y:S02]  /*6a60*/  R2UR UR5, R49 ;  /* 0x00000000310572ca */ /* 0x000fe400000e0000 */
[----:B------:R-:W-:Y:S02]  /*6a70*/  R2UR UR4, R48 ;  /* 0x00000000300472ca */ /* 0x000fe400000e0000 */
[----:B------:R-:W-:Y:S02]  /*6a80*/  ISETP.NE.U32.AND P4, PT, R42, RZ, PT ;  /* 0x000000ff2a00720c */ /* 0x000fe40003f85070 */
[----:B------:R-:W-:Y:S02]  /*6a90*/  ISETP.NE.U32.AND P2, PT, RZ, UR60, PT ;  /* 0x0000003cff007c0c */ /* 0x000fe4000bf45070 */
[----:B------:R-:W-:Y:S02]  /*6aa0*/  ISETP.NE.AND.EX P4, PT, R43, RZ, PT, P4 ;  /* 0x000000ff2b00720c */ /* 0x000fe40003f85340 */
[----:B------:R-:W-:Y:S01]  /*6ab0*/  ISETP.NE.AND.EX P2, PT, RZ, UR61, PT, P2 ;  /* 0x0000003dff007c0c */ /* 0x000fe2000bf45320 */
[----:B------:R-:W-:Y:S02]  /*6ac0*/  UISETP.NE.AND UP2, UPT, UR6, URZ, UPT ;  /* 0x000000ff0600728c */ /* 0x000fe4000bf45270 */
[----:B------:R-:W-:Y:S04]  /*6ad0*/  UISETP.NE.U32.AND UP0, UPT, UR5, URZ, UPT ;  /* 0x000000ff0500728c */ /* 0x000fe8000bf05070 */
[----:B------:R-:W-:Y:S01]  /*6ae0*/  UISETP.NE.AND.EX UP1, UPT, UR4, URZ, UPT, UP0 ;  /* 0x000000ff0400728c */ /* 0x000fe2000bf25300 */
[----:B------:R-:W-:Y:S01]  /*6af0*/  PLOP3.LUT P1, PT, PT, PT, UP2, 0x80, 0x8 ;  /* 0x000000000008781c */ /* 0x000fe20003f2f028 */
[----:B------:R-:W-:Y:S03]  /*6b00*/  UPLOP3.LUT UP0, UPT, UPT, UPT, UPT, 0x40, 0x4 ;  /* 0x000000000004789c */ /* 0x000fe60003f0e870 */
[----:B------:R-:W-:Y:S06]  /*6b10*/  @UP2 UPLOP3.LUT UP0, UPT, UPT, UPT, UP1, 0x80, 0x8 ;  /* 0x000000000008289c */ /* 0x000fec0003f0f010 */
[----:B------:R-:W-:Y:S01]  /*6b20*/  PLOP3.LUT P0, PT, PT, PT, UP0, 0x80, 0x8 ;  /* 0x000000000008781c */ /* 0x000fe20003f0f008 */
[----:B------:R-:W-:Y:S01]  /*6b30*/  @!UPT UIADD3 URZ, UPT, UPT, URZ, URZ, URZ ;  /* 0x000000fffffff290 */ /* 0x000fe2000fffe0ff */
[----:B------:R-:W-:Y:S11]  /*6b40*/  BRA.U !UP1, `(.L_x_116) ;  /* 0x0000000109407547 */ /* 0x000ff6000b800000 */
[----:B------:R-:W-:Y:S01]  /*6b50*/  UISETP.NE.U32.AND UP0, UPT, UR60, URZ, UPT ;  /* 0x000000ff3c00728c */ /* 0x000fe2000bf05070 */
[----:B------:R-:W-:Y:S01]  /*6b60*/  R2UR UR6, R49 ;  /* 0x00000000310672ca */ /* 0x000fe200000e0000 */
[----:B------:R-:W2:Y:S01]  /*6b70*/  LDCU.64 UR8, c[0x0][0x358] ;  /* 0x00006b00ff0877ac */ /* 0x000ea20008000a00 */
[----:B------:R-:W-:Y:S02]  /*6b80*/  HFMA2 R46, -RZ, RZ, 0, 5.9604644775390625e-08 ;  /* 0x00000001ff2e7431 */ /* 0x000fe400000001ff */
[----:B-1----:R-:W-:Y:S01]  /*6b90*/  IMAD.MOV.U32 R0, RZ, RZ, 0x1 ;  /* 0x00000001ff007424 */ /* 0x002fe200078e00ff */
[----:B------:R-:W-:Y:S06]  /*6ba0*/  UISETP.NE.AND.EX UP0, UPT, UR61, URZ, UPT, UP0 ;  /* 0x000000ff3d00728c */ /* 0x000fec000bf05300 */
[----:B------:R-:W-:Y:S05]  /*6bb0*/  PLOP3.LUT P3, PT, PT, PT, UP0, 0x80, 0x8 ;  /* 0x000000000008781c */ /* 0x000fea0003f6f008 */
[----:B------:R-:W1:Y:S01]  /*6bc0*/  @UP0 LDCU.64 UR4, c[0x0][0x888] ;  /* 0x00011100ff0407ac */ /* 0x000e620008000a00 */
[----:B------:R-:W-:Y:S07]  /*6bd0*/  @UP0 UIMAD UR6, UR36, UR6, URZ ;  /* 0x00000006240602a4 */ /* 0x000fee000f8e02ff */
[----:B------:R-:W-:Y:S01]  /*6be0*/  @!P3 PRMT R46, R0, 0x7610, R46 ;  /* 0x00007610002eb816 */ /* 0x000fe2000000002e */
[----:B-1----:R-:W-:Y:S06]  /*6bf0*/  @UP0 UIMAD.WIDE UR4, UR6, 0x4, UR4 ;  /* 0x00000004060408a5 */ /* 0x002fec000f8e0204 */
[----:B-----5:R-:W-:Y:S02]  /*6c00*/  IMAD.U32 R26, RZ, RZ, UR4 ;  /* 0x00000004ff1a7e24 */ /* 0x020fe4000f8e00ff */
[----:B------:R-:W-:Y:S03]  /*6c10*/  IMAD.U32 R27, RZ, RZ, UR5 ;  /* 0x00000005ff1b7e24 */ /* 0x000fe6000f8e00ff */
[----:B------:R-:W1:Y:S02]  /*6c20*/  @!UP0 LDCU UR4, c[0x0][0x880] ;  /* 0x00011000ff0487ac */ /* 0x000e640008000800 */
[----:B--2---:R2:W5:Y:S02]  /*6c30*/  @P3 LDG.E R26, desc[UR8][R26.64] ;  /* 0x000000081a1a3981 */ /* 0x004564000c1e1900 */
[----:B-12---:R-:W-:Y:S02]  /*6c40*/  @!P3 MOV R26, UR4 ;  /* 0x00000004001abc02 */ /* 0x006fe40008000f00 */
.L_x_116:
[----:B------:R-:W-:Y:S05]  /*6c50*/  @!P4 BRA `(.L_x_117) ;  /* 0x000000000024c947 */ /* 0x000fea0003800000 */
[----:B------:R-:W-:Y:S01]  /*6c60*/  ISETP.NE.U32.AND P3, PT, R40, RZ, PT ;  /* 0x000000ff2800720c */ /* 0x000fe20003f65070 */
[----:B------:R-:W2:Y:S03]  /*6c70*/  LDCU.64 UR4, c[0x0][0x358] ;  /* 0x00006b00ff0477ac */ /* 0x000ea60008000a00 */
[----:B------:R-:W-:Y:S11]  /*6c80*/  ISETP.NE.AND.EX P3, PT, R41, RZ, PT, P3 ;  /* 0x000000ff2900720c */ /* 0x000ff60003f65330 */
[----:B------:R-:W-:Y:S02]  /*6c90*/  @!UPT UIADD3 URZ, UPT, UPT, URZ, URZ, URZ ;  /* 0x000000fffffff290 */ /* 0x000fe4000fffe0ff */
[----:B------:R-:W3:Y:S01]  /*6ca0*/  @P3 LDC.64 R2, c[0x0][0x8a8] ;  /* 0x00022a00ff023b82 */ /* 0x000ee20000000a00 */
[----:B-1----:R-:W-:Y:S04]  /*6cb0*/  @P3 IMAD R0, R42, UR36, RZ ;  /* 0x000000242a003c24 */ /* 0x002fe8000f8e02ff */
[----:B---3--:R-:W-:Y:S05]  /*6cc0*/  @P3 IMAD.WIDE R2, R0, 0x4, R2 ;  /* 0x0000000400023825 */ /* 0x008fea00078e0202 */
[----:B--2--5:R2:W5:Y:S02]  /*6cd0*/  @P3 LDG.E R24, desc[UR4][R2.64] ;  /* 0x0000000402183981 */ /* 0x024564000c1e1900 */
[----:B--2---:R-:W3:Y:S02]  /*6ce0*/  @!P3 LDC R24, c[0x0][0x8a0] ;  /* 0x00022800ff18bb82 */ /* 0x004ee40000000800 */
.L_x_117:
[----:B-----5:R-:W-:Y:S01]  /*6cf0*/  FSETP.NEU.AND P3, PT, R26, RZ, PT ;  /* 0x000000ff1a00720b */ /* 0x020fe20003f6d000 */
[----:B------:R-:W-:Y:S01]  /*6d00*/  ULOP3.LUT UR4, UR54, 0x1, URZ, 0x3c, !UPT ;  /* 0x0000000136047892 */ /* 0x000fe2000f8e3cff */
[----:B------:R-:W-:Y:S01]  /*6d10*/  SEL R4, RZ, 0xffffffff, P2 ;  /* 0xffffffffff047807 */ /* 0x000fe20001000000 */
[----:B------:R-:W-:Y:S01]  /*6d20*/  IMAD.U32 R62, RZ, RZ, UR47 ;  /* 0x0000002fff3e7e24 */ /* 0x000fe2000f8e00ff */
[----:B------:R-:W-:Y:S01]  /*6d30*/  @P1 LOP3.LUT P2, RZ, R46, 0xff, RZ, 0xc0, !PT ;  /* 0x000000ff2eff1812 */ /* 0x000fe2000784c0ff */
[----:B------:R-:W-:Y:S01]  /*6d40*/  IMAD.SHL.U32 R64, R44, 0x2, RZ ;  /* 0x000000022c407824 */ /* 0x000fe200078e00ff */
[----:B-1----:R-:W-:Y:S01]  /*6d50*/  @P1 SEL R0, RZ, 0xffffffff, P3 ;  /* 0xffffffffff001807 */ /* 0x002fe20001800000 */
[----:B------:R-:W-:Y:S01]  /*6d60*/  IMAD.U32 R66, RZ, RZ, UR4 ;  /* 0x00000004ff427e24 */ /* 0x000fe2000f8e00ff */
[----:B------:R-:W-:Y:S01]  /*6d70*/  LEA R53, R22, UR45, 0x3 ;  /* 0x0000002d16357c11 */ /* 0x000fe2000f8e18ff */
[----:B------:R-:W-:Y:S01]  /*6d80*/  IMAD.SHL.U32 R62, R62, 0x1000, RZ ;  /* 0x000010003e3e7824 */ /* 0x000fe200078e00ff */
[----:B------:R-:W-:Y:S01]  /*6d90*/  @P0 SEL R0, R4, R0, !P2 ;  /* 0x0000000004000207 */ /* 0x000fe20005000000 */
[----:B------:R-:W-:Y:S01]  /*6da0*/  BSSY B1, `(.L_x_118) ;  /* 0x0000035000017945 */ /* 0x000fe20003800000 */
[----:B------:R-:W-:Y:S01]  /*6db0*/  PLOP3.LUT P2, PT, PT, PT, UP1, 0x80, 0x8 ;  /* 0x000000000008781c */ /* 0x000fe20003f4f018 */
[----:B------:R-:W-:Y:S01]  /*6dc0*/  IMAD.MOV.U32 R65, RZ, RZ, 0x1 ;  /* 0x00000001ff417424 */ /* 0x000fe200078e00ff */
[----:B------:R-:W-:Y:S01]  /*6dd0*/  @P1 LOP3.LUT R0, R0, 0x1, RZ, 0xc0, !PT ;  /* 0x0000000100001812 */ /* 0x000fe200078ec0ff */
[----:B------:R-:W-:Y:S01]  /*6de0*/  IMAD R25, R22, 0x20, R23 ;  /* 0x0000002016197824 */ /* 0x000fe200078e0217 */
[----:B------:R-:W-:Y:S01]  /*6df0*/  LOP3.LUT P4, R54, R46, 0xff, RZ, 0xc0, !PT ;  /* 0x000000ff2e367812 */ /* 0x000fe2000788c0ff */
[----:B------:R-:W-:Y:S01]  /*6e00*/  IMAD.U32 R63, RZ, RZ, UR47 ;  /* 0x0000002fff3f7e24 */ /* 0x000fe2000f8e00ff */
[----:B------:R-:W-:Y:S01]  /*6e10*/  ISETP.NE.U32.OR P6, PT, R0, 0x1, !P1 ;  /* 0x000000010000780c */ /* 0x000fe20004fc5470 */
[----:B------:R-:W-:Y:S01]  /*6e20*/  IMAD.U32 R0, RZ, RZ, UR47 ;  /* 0x0000002fff007e24 */ /* 0x000fe2000f8e00ff */
[----:B------:R-:W-:Y:S02]  /*6e30*/  SEL R3, RZ, 0xffffffff, P3 ;  /* 0xffffffffff037807 */ /* 0x000fe40001800000 */
[----:B------:R-:W-:Y:S02]  /*6e40*/  CS2R R38, SRZ ;  /* 0x0000000000267805 */ /* 0x000fe4000001ff00 */
[----:B------:R-:W-:Y:S02]  /*6e50*/  P2R R60, PR, RZ, 0x40 ;  /* 0x00000040ff3c7803 */ /* 0x000fe40000000000 */
[----:B------:R-:W-:Y:S02]  /*6e60*/  CS2R R36, SRZ ;  /* 0x0000000000247805 */ /* 0x000fe4000001ff00 */
[----:B------:R-:W-:Y:S02]  /*6e70*/  LEA R0, R0, UR45, 0x3 ;  /* 0x0000002d00007c11 */ /* 0x000fe4000f8e18ff */
[----:B------:R-:W-:Y:S02]  /*6e80*/  CS2R R30, SRZ ;  /* 0x00000000001e7805 */ /* 0x000fe4000001ff00 */
[----:B------:R-:W-:Y:S02]  /*6e90*/  @P2 SEL R3, R4, R3, !P4 ;  /* 0x0000000304032207 */ /* 0x000fe40006000000 */
[----:B------:R-:W-:Y:S02]  /*6ea0*/  CS2R R28, SRZ ;  /* 0x00000000001c7805 */ /* 0x000fe4000001ff00 */
[----:B------:R-:W-:Y:S02]  /*6eb0*/  IADD3 R27, PT, PT, R62, UR45, R64 ;  /* 0x0000002d3e1b7c10 */ /* 0x000fe4000fffe040 */
[----:B------:R-:W-:Y:S02]  /*6ec0*/  LOP3.LUT R3, R3, 0x1, RZ, 0xc0, !PT ;  /* 0x0000000103037812 */ /* 0x000fe400078ec0ff */
[----:B------:R-:W-:Y:S02]  /*6ed0*/  @P6 SHF.L.U32 R2, R66, 0x1f, RZ ;  /* 0x0000001f42026819 */ /* 0x000fe400000006ff */
[----:B------:R-:W-:Y:S02]  /*6ee0*/  ISETP.NE.U32.AND P5, PT, R3, 0x1, PT ;  /* 0x000000010300780c */ /* 0x000fe40003fa5070 */
[----:B------:R1:W2:Y:S02]  /*6ef0*/  @P6 SYNCS.PHASECHK.TRANS64.TRYWAIT P1, [R0+URZ+0x110], R2 ;  /* 0x00011002000065a7 */ /* 0x0002a400080211ff */
[----:B------:R-:W-:Y:S02]  /*6f00*/  P2R R67, PR, RZ, 0x20 ;  /* 0x00000020ff437803 */ /* 0x000fe40000000000 */
[----:B-1----:R-:W-:Y:S04]  /*6f10*/  SHF.L.U32 R2, R57, 0x1f, RZ ;  /* 0x0000001f39027819 */ /* 0x002fe800000006ff */
[----:B------:R1:W4:Y:S01]  /*6f20*/  SYNCS.PHASECHK.TRANS64.TRYWAIT P0, [R53+URZ+0x170], R2 ;  /* 0x00017002350075a7 */ /* 0x00032200080011ff */
[----:B--2---:R-:W-:Y:S01]  /*6f30*/  @P6 SEL R65, RZ, 0x1, !P1 ;  /* 0x00000001ff416807 */ /* 0x004fe20004800000 */
[----:B-1----:R-:W-:Y:S06]  /*6f40*/  @!P6 BRA `(.L_x_119) ;  /* 0x000000000068e947 */ /* 0x002fec0003800000 */
[----:B------:R-:W-:Y:S01]  /*6f50*/  LOP3.LUT P6, RZ, R45, 0x40, RZ, 0xc0, !PT ;  /* 0x000000402dff7812 */ /* 0x000fe200078cc0ff */
[----:B------:R-:W-:Y:S01]  /*6f60*/  VIADD R3, R27, 0x300 ;  /* 0x000003001b037836 */ /* 0x000fe20000000000 */
[----:B------:R-:W-:Y:S01]  /*6f70*/  ISETP.NE.AND P2, PT, R65, RZ, PT ;  /* 0x000000ff4100720c */ /* 0x000fe20003f45270 */
[----:B------:R-:W-:Y:S01]  /*6f80*/  BSSY B0, `(.L_x_120) ;  /* 0x000000d000007945 */ /* 0x000fe20003800000 */
[----:B------:R-:W-:Y:S01]  /*6f90*/  PLOP3.LUT P1, PT, PT, PT, PT, 0x8, 0x80 ;  /* 0x000000000080781c */ /* 0x000fe20003f2e170 */
[----:B------:R-:W-:Y:S01]  /*6fa0*/  @P5 VIADD R4, R27, 0x310 ;  /* 0x000003101b045836 */ /* 0x000fe20000000000 */
[----:B------:R-:W-:Y:S02]  /*6fb0*/  @P5 PLOP3.LUT P1, PT, P6, PT, PT, 0x80, 0x8 ;  /* 0x000000000008581c */ /* 0x000fe4000372f070 */
[----:B------:R-:W-:Y:S02]  /*6fc0*/  CS2R R38, SRZ ;  /* 0x0000000000267805 */ /* 0x000fe4000001ff00 */
[----:B------:R-:W-:Y:S02]  /*6fd0*/  CS2R R36, SRZ ;  /* 0x0000000000247805 */ /* 0x000fe4000001ff00 */
[----:B------:R-:W-:Y:S02]  /*6fe0*/  CS2R R30, SRZ ;  /* 0x00000000001e7805 */ /* 0x000fe4000001ff00 */
[----:B------:R-:W-:Y:S05]  /*6ff0*/  CS2R R28, SRZ ;  /* 0x00000000001c7805 */ /* 0x000fea000001ff00 */
[----:B------:R-:W-:Y:S01]  /*7000*/  @P1 VIADD R4, R3, 0xfffffff0 ;  /* 0xfffffff003041836 */ /* 0x000fe20000000000 */
[----:B------:R-:W-:Y:S06]  /*7010*/  @P2 BRA `(.L_x_121) ;  /* 0x00000000000c2947 */ /* 0x000fec0003800000 */
[----:B------:R-:W-:Y:S04]  /*7020*/  SHF.L.U32 R3, R66, 0x1f, RZ ;  /* 0x0000001f42037819 */ /* 0x000fe800000006ff */
[----:B------:R-:W1:Y:S02]  /*7030*/  SYNCS.PHASECHK.TRANS64.TRYWAIT P1, [R0+URZ+0x110], R3 ;  /* 0x00011003000075a7 */ /* 0x000e6400080211ff */
[----:B-1----:R-:W-:Y:S05]  /*7040*/  @!P1 BRA `(.L_x_122) ;  /* 0x0000002400409947 */ /* 0x002fea0003800000 */
.L_x_121:
[----:B------:R-:W-:Y:S05]  /*7050*/  BSYNC B0 ;  /* 0x0000000000007941 */ /* 0x000fea0003800000 */
.L_x_120:
[----:B------:R-:W-:Y:S01]  /*7060*/  UIADD3 UR4, UPT, UPT, UR47, 0x1, URZ ;  /* 0x000000012f047890 */ /* 0x000fe2000fffe0ff */
[----:B------:R-:W-:Y:S03]  /*7070*/  ISETP.NE.AND P1, PT, R67, RZ, PT ;  /* 0x000000ff4300720c */ /* 0x000fe60003f25270 */
[----:B------:R-:W-:Y:S04]  /*7080*/  UISETP.NE.AND UP0, UPT, UR4, 0x3, UPT ;  /* 0x000000030400788c */ /* 0x000fe8000bf05270 */
[----:B------:R-:W-:Y:S02]  /*7090*/  USEL UR5, URZ, 0x1, UP0 ;  /* 0x00000001ff057887 */ /* 0x000fe40008000000 */
[----:B------:R-:W-:Y:S04]  /*70a0*/  USEL UR4, UR4, URZ, UP0 ;  /* 0x000000ff04047287 */ /* 0x000fe80008000000 */
[----:B------:R2:W1:Y:S01]  /*70b0*/  @P1 LDS.128 R36, [R4] ;  /* 0x0000000004241984 */ /* 0x0004620000000c00 */
[----:B------:R-:W-:Y:S01]  /*70c0*/  LOP3.LUT R66, R66, UR5, RZ, 0x3c, !PT ;  /* 0x0000000542427c12 */ /* 0x000fe2000f8e3cff */
[----:B------:R-:W-:Y:S02]  /*70d0*/  IMAD.U32 R63, RZ, RZ, UR4 ;  /* 0x00000004ff3f7e24 */ /* 0x000fe4000f8e00ff */
[----:B------:R2:W1:Y:S04]  /*70e0*/  @P1 LDS.128 R28, [R27+0x300] ;  /* 0x000300001b1c1984 */ /* 0x0004680000000c00 */
.L_x_119:
[----:B------:R-:W-:Y:S05]  /*70f0*/  BSYNC B1 ;  /* 0x0000000000017941 */ /* 0x000fea0003800000 */
.L_x_118:
[----:B-1----:R-:W-:Y:S04]  /*7100*/  SHF.R.U32.HI R0, RZ, 0x15, R25 ;  /* 0x00000015ff007819 */ /* 0x002fe80000011619 */
[----:B------:R-:W-:Y:S01]  /*7110*/  LOP3.LUT P1, RZ, R0, 0x3, R47, 0x48, !PT ;  /* 0x0000000300ff7812 */ /* 0x000fe2000782482f */
[----:B------:R-:W-:Y:S01]  /*7120*/  @!UPT UIADD3 URZ, UPT, UPT, URZ, URZ, URZ ;  /* 0x000000fffffff290 */ /* 0x000fe2000fffe0ff */
[----:B----4-:R-:W-:Y:S11]  /*7130*/  @P0 BRA `(.L_x_123) ;  /* 0x0000000000080947 */ /* 0x010ff60003800000 */
[----:B------:R-:W1:Y:S02]  /*7140*/  SYNCS.PHASECHK.TRANS64.TRYWAIT P0, [R53+URZ+0x170], R2 ;  /* 0x00017002350075a7 */ /* 0x000e6400080011ff */
[----:B-1----:R-:W-:Y:S05]  /*7150*/  @!P0 BRA `(.L_x_124) ;  /* 0x0000002400108947 */ /* 0x002fea0003800000 */
.L_x_123:
[----:B------:R-:W-:Y:S05]  /*7160*/  @!P1 BRA `(.L_x_125) ;  /* 0x0000000000409947 */ /* 0x000fea0003800000 */
[----:B------:R-:W4:Y:S01]  /*7170*/  LDCU.64 UR8, c[0x4][0x70] ;  /* 0x01000e00ff0877ac */ /* 0x000f220008000a00 */
[----:B------:R-:W-:Y:S01]  /*7180*/  MOV R3, 0x0 ;  /* 0x0000000000037802 */ /* 0x000fe20000000f00 */
[----:B------:R-:W-:Y:S02]  /*7190*/  HFMA2 R12, -RZ, RZ, 0, 5.9604644775390625e-08 ;  /* 0x00000001ff0c7431 */ /* 0x000fe400000001ff */
[----:B------:R-:W-:Y:S02]  /*71a0*/  IMAD.MOV.U32 R8, RZ, RZ, 0x192 ;  /* 0x00000192ff087424 */ /* 0x000fe400078e00ff */
[----:B------:R-:W-:Y:S01]  /*71b0*/  IMAD.MOV.U32 R13, RZ, RZ, RZ ;  /* 0x000000ffff0d7224 */ /* 0x000fe200078e00ff */
[----:B------:R-:W5:Y:S01]  /*71c0*/  LDCU.64 UR6, c[0x4][0x78] ;  /* 0x01000f00ff0677ac */ /* 0x000f620008000a00 */
[----:B-1----:R-:W1:Y:S01]  /*71d0*/  LDC.64 R2, c[0x4][R3] ;  /* 0x0100000003027b82 */ /* 0x002e620000000a00 */
[----:B------:R-:W3:Y:S01]  /*71e0*/  LDCU.64 UR4, c[0x4][0x10] ;  /* 0x01000200ff0477ac */ /* 0x000ee20008000a00 */
[----:B----4-:R-:W-:Y:S01]  /*71f0*/  MOV R5, UR9 ;  /* 0x0000000900057c02 */ /* 0x010fe20008000f00 */
[----:B--2---:R-:W-:Y:S01]  /*7200*/  IMAD.U32 R4, RZ, RZ, UR8 ;  /* 0x00000008ff047e24 */ /* 0x004fe2000f8e00ff */
[----:B-----5:R-:W-:Y:S01]  /*7210*/  MOV R7, UR7 ;  /* 0x0000000700077c02 */ /* 0x020fe20008000f00 */
[----:B------:R-:W-:Y:S01]  /*7220*/  IMAD.U32 R6, RZ, RZ, UR6 ;  /* 0x00000006ff067e24 */ /* 0x000fe2000f8e00ff */
[----:B---3--:R-:W-:Y:S01]  /*7230*/  MOV R11, UR5 ;  /* 0x00000005000b7c02 */ /* 0x008fe20008000f00 */
[----:B------:R-:W-:Y:S02]  /*7240*/  IMAD.U32 R10, RZ, RZ, UR4 ;  /* 0x00000004ff0a7e24 */ /* 0x000fe4000f8e00ff */
[----:B------:R-:W-:Y:S07]  /*7250*/  LEPC R20, `(.L_x_125) ;  /* 0x000000001014794e */ /* 0x000fee0000000000 */
[----:B-1----:R-:W-:Y:S05]  /*7260*/  CALL.ABS.NOINC R2 ;  /* 0x0000000002007343 */ /* 0x002fea0003c00000 */
.L_x_125:
[----:B------:R-:W-:Y:S05]  /*7270*/  WARPSYNC.ALL ;  /* 0x0000000000007948 */ /* 0x000fea0003800000 */
[----:B------:R-:W-:Y:S01]  /*7280*/  R2UR UR4, R25 ;  /* 0x00000000190472ca */ /* 0x000fe200000e0000 */
[--C-:B------:R-:W-:Y:S01]  /*7290*/  HADD2.F32 R3, -RZ, R28.reuse.H0_H0 ;  /* 0x2000001cff037230 */ /* 0x100fe20000004100 */
[----:B------:R-:W-:Y:S01]  /*72a0*/  MOV R61, 0x10 ;  /* 0x00000010003d7802 */ /* 0x000fe20000000f00 */
[--C-:B------:R-:W-:Y:S01]  /*72b0*/  HADD2.F32 R20, -RZ, R29.reuse.H0_H0 ;  /* 0x2000001dff147230 */ /* 0x100fe20000004100 */
[----:B------:R-:W-:Y:S01]  /*72c0*/  LOP3.LUT P6, RZ, R45, 0x40, RZ, 0xc0, !PT ;  /* 0x000000402dff7812 */ /* 0x000fe200078cc0ff */
[----:B------:R-:W-:Y:S01]  /*72d0*/  HADD2.F32 R21, -RZ, R29.H1_H1 ;  /* 0x3000001dff157230 */ /* 0x000fe20000004100 */
[----:B------:R-:W-:Y:S01]  /*72e0*/  ISETP.NE.AND P0, PT, R58, RZ, PT ;  /* 0x000000ff3a00720c */ /* 0x000fe20003f05270 */
[----:B------:R-:W-:Y:S01]  /*72f0*/  BSSY.RECONVERGENT B0, `(.L_x_126) ;  /* 0x0000051000007945 */ /* 0x000fe20003800200 */
[----:B------:R-:W-:Y:S05]  /*7300*/  SEL R61, R61, 0xfffffff0, !P6 ;  /* 0xfffffff03d3d7807 */ /* 0x000fea0007000000 */
[----:B--2---:R-:W3:Y:S02]  /*7310*/  LDTM.x16 R4, tmem[UR4] ;  /* 0x00000004000479ee */ /* 0x004ee40008240000 */
[C---:B---3--:R-:W-:Y:S01]  /*7320*/  FMUL R0, R24.reuse, R4 ;  /* 0x0000000418007220 */ /* 0x048fe20000400000 */
[----:B------:R-:W-:Y:S02]  /*7330*/  HADD2.F32 R4, -RZ, R28.H1_H1 ;  /* 0x3000001cff047230 */ /* 0x000fe40000004100 */
[C---:B-1----:R-:W-:Y:S01]  /*7340*/  FMUL R2, R24.reuse, R5 ;  /* 0x0000000518027220 */ /* 0x042fe20000400000 */
[----:B------:R-:W-:Y:S01]  /*7350*/  FMUL R7, R24, R7 ;  /* 0x0000000718077220 */ /* 0x000fe20000400000 */
[----:B------:R-:W-:Y:S01]  /*7360*/  FFMA R0, R26, R3, R0 ;  /* 0x000000031a007223 */ /* 0x000fe20000000000 */
[----:B------:R-:W-:Y:S01]  /*7370*/  FMUL R3, R24, R6 ;  /* 0x0000000618037220 */ /* 0x000fe20000400000 */
[----:B------:R-:W-:Y:S01]  /*7380*/  FFMA R2, R26, R4, R2 ;  /* 0x000000041a027223 */ /* 0x000fe20000000002 */
[C---:B------:R-:W-:Y:S01]  /*7390*/  FMUL R4, R24.reuse, R8 ;  /* 0x0000000818047220 */ /* 0x040fe20000400000 */
[C---:B------:R-:W-:Y:S01]  /*73a0*/  FMUL R8, R24.reuse, R12 ;  /* 0x0000000c18087220 */ /* 0x040fe20000400000 */
[----:B------:R-:W-:Y:S01]  /*73b0*/  FMUL R12, R24, R16 ;  /* 0x00000010180c7220 */ /* 0x000fe20000400000 */
[--C-:B------:R-:W-:Y:S01]  /*73c0*/  HADD2.F32 R16, -RZ, R30.reuse.H0_H0 ;  /* 0x2000001eff107230 */ /* 0x100fe20000004100 */
[----:B------:R-:W-:Y:S01]  /*73d0*/  F2FP.F16.F32.PACK_AB R32, R2, R0 ;  /* 0x000000000220723e */ /* 0x000fe200000000ff */
[----:B------:R-:W-:Y:S02]  /*73e0*/  HADD2.F32 R0, -RZ, R30.H1_H1 ;  /* 0x3000001eff007230 */ /* 0x000fe40000004100 */
[----:B------:R-:W-:Y:S01]  /*73f0*/  FMUL R5, R24, R9 ;  /* 0x0000000918057220 */ /* 0x000fe20000400000 */
[C---:B------:R-:W-:Y:S01]  /*7400*/  FFMA R3, R26.reuse, R20, R3 ;  /* 0x000000141a037223 */ /* 0x040fe20000000003 */
[C---:B------:R-:W-:Y:S01]  /*7410*/  FFMA R7, R26.reuse, R21, R7 ;  /* 0x000000151a077223 */ /* 0x040fe20000000007 */
[--C-:B------:R-:W-:Y:S02]  /*7420*/  HADD2.F32 R2, -RZ, R31.reuse.H0_H0 ;  /* 0x2000001fff027230 */ /* 0x100fe40000004100 */
[----:B------:R-:W-:Y:S01]  /*7430*/  FFMA R4, R26, R16, R4 ;  /* 0x000000101a047223 */ /* 0x000fe20000000004 */
[----:B------:R-:W-:Y:S01]  /*7440*/  FMUL R6, R24, R10 ;  /* 0x0000000a18067220 */ /* 0x000fe20000400000 */
[----:B------:R-:W-:Y:S01]  /*7450*/  FFMA R5, R26, R0, R5 ;  /* 0x000000001a057223 */ /* 0x000fe20000000005 */
[----:B------:R-:W-:Y:S02]  /*7460*/  HADD2.F32 R16, -RZ, R31.H1_H1 ;  /* 0x3000001fff107230 */ /* 0x000fe40000004100 */
[----:B------:R-:W-:Y:S01]  /*7470*/  FMUL R11, R24, R11 ;  /* 0x0000000b180b7220 */ /* 0x000fe20000400000 */
[--C-:B------:R-:W-:Y:S02]  /*7480*/  HADD2.F32 R0, -RZ, R36.reuse.H0_H0 ;  /* 0x20000024ff007230 */ /* 0x100fe40000004100 */
[C---:B------:R-:W-:Y:S01]  /*7490*/  FFMA R6, R26.reuse, R2, R6 ;  /* 0x000000021a067223 */ /* 0x040fe20000000006 */
[----:B------:R-:W-:Y:S01]  /*74a0*/  F2FP.F16.F32.PACK_AB R33, R7, R3 ;  /* 0x000000030721723e */ /* 0x000fe200000000ff */
[----:B------:R-:W-:Y:S02]  /*74b0*/  HADD2.F32 R2, -RZ, R36.H1_H1 ;  /* 0x30000024ff027230 */ /* 0x000fe40000004100 */
[----:B------:R-:W-:Y:S01]  /*74c0*/  FFMA R11, R26, R16, R11 ;  /* 0x000000101a0b7223 */ /* 0x000fe2000000000b */
[----:B------:R-:W-:Y:S01]  /*74d0*/  FMUL R9, R24, R13 ;  /* 0x0000000d18097220 */ /* 0x000fe20000400000 */
[--C-:B------:R-:W-:Y:S02]  /*74e0*/  HADD2.F32 R3, -RZ, R37.reuse.H0_H0 ;  /* 0x20000025ff037230 */ /* 0x100fe40000004100 */
[----:B------:R-:W-:Y:S01]  /*74f0*/  FFMA R8, R26, R0, R8 ;  /* 0x000000001a087223 */ /* 0x000fe20000000008 */
[C---:B------:R-:W-:Y:S01]  /*7500*/  FMUL R10, R24.reuse, R14 ;  /* 0x0000000e180a7220 */ /* 0x040fe20000400000 */
[----:B------:R-:W-:Y:S02]  /*7510*/  HADD2.F32 R0, -RZ, R37.H1_H1 ;  /* 0x30000025ff007230 */ /* 0x000fe40000004100 */
[----:B------:R-:W-:Y:S01]  /*7520*/  FMUL R15, R24, R15 ;  /* 0x0000000f180f7220 */ /* 0x000fe20000400000 */
[C---:B------:R-:W-:Y:S01]  /*7530*/  FFMA R9, R26.reuse, R2, R9 ;  /* 0x000000021a097223 */ /* 0x040fe20000000009 */
[C---:B------:R-:W-:Y:S01]  /*7540*/  FFMA R10, R26.reuse, R3, R10 ;  /* 0x000000031a0a7223 */ /* 0x040fe2000000000a */
[--C-:B------:R-:W-:Y:S01]  /*7550*/  HADD2.F32 R2, -RZ, R38.reuse.H0_H0 ;  /* 0x20000026ff027230 */ /* 0x100fe20000004100 */
[----:B------:R-:W-:Y:S01]  /*7560*/  F2FP.F16.F32.PACK_AB R34, R5, R4 ;  /* 0x000000040522723e */ /* 0x000fe200000000ff */
[----:B------:R-:W-:Y:S02]  /*7570*/  HADD2.F32 R3, -RZ, R38.H1_H1 ;  /* 0x30000026ff037230 */ /* 0x000fe40000004100 */
[----:B------:R-:W-:Y:S01]  /*7580*/  FFMA R15, R26, R0, R15 ;  /* 0x000000001a0f7223 */ /* 0x000fe2000000000f */
[C---:B------:R-:W-:Y:S01]  /*7590*/  FMUL R13, R24.reuse, R17 ;  /* 0x00000011180d7220 */ /* 0x040fe20000400000 */
[--C-:B------:R-:W-:Y:S02]  /*75a0*/  HADD2.F32 R4, -RZ, R39.reuse.H0_H0 ;  /* 0x20000027ff047230 */ /* 0x100fe40000004100 */
[C---:B------:R-:W-:Y:S01]  /*75b0*/  FMUL R14, R24.reuse, R18 ;  /* 0x00000012180e7220 */ /* 0x040fe20000400000 */
[----:B------:R-:W-:Y:S02]  /*75c0*/  HADD2.F32 R0, -RZ, R39.H1_H1 ;  /* 0x30000027ff007230 */ /* 0x000fe40000004100 */
[----:B------:R-:W-:Y:S01]  /*75d0*/  FMUL R19, R24, R19 ;  /* 0x0000001318137220 */ /* 0x000fe20000400000 */
[----:B------:R-:W-:Y:S01]  /*75e0*/  F2FP.F16.F32.PACK_AB R35, R11, R6 ;  /* 0x000000060b23723e */ /* 0x000fe200000000ff */
[C---:B------:R-:W-:Y:S01]  /*75f0*/  FFMA R12, R26.reuse, R2, R12 ;  /* 0x000000021a0c7223 */ /* 0x040fe2000000000c */
[C---:B------:R-:W-:Y:S01]  /*7600*/  FFMA R13, R26.reuse, R3, R13 ;  /* 0x000000031a0d7223 */ /* 0x040fe2000000000d */
[C---:B------:R-:W-:Y:S01]  /*7610*/  FFMA R14, R26.reuse, R4, R14 ;  /* 0x000000041a0e7223 */ /* 0x040fe2000000000e */
[----:B------:R-:W-:Y:S01]  /*7620*/  FFMA R19, R26, R0, R19 ;  /* 0x000000001a137223 */ /* 0x000fe20000000013 */
[----:B------:R1:W-:Y:S01]  /*7630*/  STS.128 [R27+0x300], R32 ;  /* 0x000300201b007388 */ /* 0x0003e20000000c00 */
[----:B------:R-:W-:Y:S02]  /*7640*/  F2FP.F16.F32.PACK_AB R8, R9, R8 ;  /* 0x000000080908723e */ /* 0x000fe400000000ff */
[----:B------:R-:W-:Y:S02]  /*7650*/  F2FP.F16.F32.PACK_AB R9, R15, R10 ;  /* 0x0000000a0f09723e */ /* 0x000fe400000000ff */
[----:B------:R-:W-:Y:S02]  /*7660*/  F2FP.F16.F32.PACK_AB R10, R13, R12 ;  /* 0x0000000c0d0a723e */ /* 0x000fe400000000ff */
[----:B------:R-:W-:Y:S02]  /*7670*/  F2FP.F16.F32.PACK_AB R11, R19, R14 ;  /* 0x0000000e130b723e */ /* 0x000fe400000000ff */
[----:B------:R-:W-:Y:S05]  /*7680*/  IADD3 R0, PT, PT, R27, R61, RZ ;  /* 0x0000003d1b007210 */ /* 0x000fea0007ffe0ff */
[----:B------:R1:W-:Y:S01]  /*7690*/  STS.128 [R0+0x300], R8 ;  /* 0x0003000800007388 */ /* 0x0003e20000000c00 */
[----:B------:R-:W-:Y:S01]  /*76a0*/  @!PT LDS RZ, [RZ] ;  /* 0x00000000fffff984 */ /* 0x000fe20000000800 */
[----:B------:R-:W-:Y:S01]  /*76b0*/  @!PT LDS RZ, [RZ] ;  /* 0x00000000fffff984 */ /* 0x000fe20000000800 */
[----:B------:R-:W-:Y:S01]  /*76c0*/  @!PT LDS RZ, [RZ] ;  /* 0x00000000fffff984 */ /* 0x000fe20000000800 */
[----:B------:R-:W-:Y:S01]  /*76d0*/  @!PT LDS RZ, [RZ] ;  /* 0x00000000fffff984 */ /* 0x000fe20000000800 */
[----:B------:R2:W-:Y:S07]  /*76e0*/  MEMBAR.ALL.CTA ;  /* 0x0000000000007992 */ /* 0x0005ee0000008000 */
[----:B--2---:R-:W2:Y:S02]  /*76f0*/  FENCE.VIEW.ASYNC.S ;  /* 0x00000000000073c6 */ /* 0x004ea40000000000 */
[----:B--2---:R-:W-:Y:S06]  /*7700*/  BAR.SYNC.DEFER_BLOCKING 0x1, 0x80 ;  /* 0x0042000000007b1d */ /* 0x004fec0000010000 */
[----:B------:R-:W-:Y:S05]  /*7710*/  @P0 BRA `(.L_x_127) ;  /* 0x0000000000380947 */ /* 0x000fea0003800000 */
[----:B------:R-:W2:Y:S01]  /*7720*/  LDCU.64 UR6, c[0x0][0x348] ;  /* 0x00006900ff0677ac */ /* 0x000ea20008000a00 */
[----:B------:R-:W-:Y:S01]  /*7730*/  R2UR UR5, R62 ;  /* 0x000000003e0572ca */ /* 0x000fe200000e0000 */
[----:B------:R-:W-:Y:S01]  /*7740*/  UMOV UR51, UR36 ;  /* 0x0000002400337c82 */ /* 0x000fe20008000000 */
[----:B------:R-:W-:Y:S01]  /*7750*/  UIADD3 UR9, UPT, UPT, UR49, 0x20, URZ ;  /* 0x0000002031097890 */ /* 0x000fe2000fffe0ff */
[----:B------:R-:W-:Y:S01]  /*7760*/  UMOV UR10, UR50 ;  /* 0x00000032000a7c82 */ /* 0x000fe20008000000 */
[----:B------:R-:W-:Y:S09]  /*7770*/  UMOV UR11, UR36 ;  /* 0x00000024000b7c82 */ /* 0x000ff20008000000 */
[----:B------:R-:W-:Y:S02]  /*7780*/  UIADD3 UR5, UPT, UPT, UR45, UR5, URZ ;  /* 0x000000052d057290 */ /* 0x000fe4000fffe0ff */
[----:B--2---:R-:W-:Y:S02]  /*7790*/  UIADD3 UR4, UP0, UPT, UR6, 0x680, URZ ;  /* 0x0000068006047890 */ /* 0x004fe4000ff1e0ff */
[----:B------:R-:W-:Y:S02]  /*77a0*/  UIADD3 UR48, UPT, UPT, UR5, 0x300, URZ ;  /* 0x0000030005307890 */ /* 0x000fe4000fffe0ff */
[----:B------:R-:W-:Y:S02]  /*77b0*/  UIADD3 UR8, UPT, UPT, UR5, 0xb00, URZ ;  /* 0x00000b0005087890 */ /* 0x000fe4000fffe0ff */
[----:B------:R-:W-:Y:S09]  /*77c0*/  UIADD3.X UR5, UPT, UPT, URZ, UR7, URZ, UP0, !UPT ;  /* 0x00000007ff057290 */ /* 0x000ff200087fe4ff */
[----:B------:R2:W-:Y:S01]  /*77d0*/  UTMASTG.3D [UR48], [UR4] ;  /* 0x00000030040073b5 */ /* 0x0005e20008010000 */
[----:B------:R2:W-:Y:S02]  /*77e0*/  UTMASTG.3D [UR8], [UR4] ;  /* 0x00000008040073b5 */ /* 0x0005e40008010000 */
[----:B--2---:R0:W-:Y:S02]  /*77f0*/  UTMACMDFLUSH ;  /* 0x00000000000079b7 */ /* 0x0041e40000000000 */
.L_x_127:
[----:B------:R-:W-:Y:S05]  /*7800*/  BSYNC.RECONVERGENT B0 ;  /* 0x0000000000007941 */ /* 0x000fea0003800200 */
.L_x_126:
[----:B------:R-:W-:Y:S01]  /*7810*/  UIADD3 UR46, UPT, UPT, UR47, 0x1, URZ ;  /* 0x000000012f2e7890 */ /* 0x000fe2000fffe0ff */
[----:B------:R-:W-:Y:S03]  /*7820*/  BSSY.RECONVERGENT B0, `(.L_x_128) ;  /* 0x0000005000007945 */ /* 0x000fe60003800200 */
[----:B------:R-:W-:Y:S04]  /*7830*/  UISETP.NE.AND UP0, UPT, UR46, 0x3, UPT ;  /* 0x000000032e00788c */ /* 0x000fe8000bf05270 */
[----:B------:R-:W-:Y:S01]  /*7840*/  USEL UR44, UR46, URZ, UP0 ;  /* 0x000000ff2e2c7287 */ /* 0x000fe20008000000 */
[----:B------:R-:W-:Y:S11]  /*7850*/  @P0 BRA `(.L_x_129) ;  /* 0x0000000000040947 */ /* 0x000ff60003800000 */
[----:B------:R-:W-:Y:S04]  /*7860*/  DEPBAR.LE SB0, 0x1 ;  /* 0x000080400000791a */ /* 0x000fe80000000000 */
.L_x_129:
[----:B------:R-:W-:Y:S05]  /*7870*/  BSYNC.RECONVERGENT B0 ;  /* 0x0000000000007941 */ /* 0x000fea0003800200 */
.L_x_128:
[----:B------:R-:W-:Y:S01]  /*7880*/  BAR.SYNC.DEFER_BLOCKING 0x1, 0x80 ;  /* 0x0042000000007b1d */ /* 0x000fe20000010000 */
[----:B------:R-:W-:Y:S01]  /*7890*/  ISETP.NE.AND P1, PT, R60, RZ, PT ;  /* 0x000000ff3c00720c */ /* 0x000fe20003f25270 */
[----:B------:R-:W-:Y:S01]  /*78a0*/  UISETP.NE.AND UP0, UPT, UR53, URZ, UPT ;  /* 0x000000ff3500728c */ /* 0x000fe2000bf05270 */
[----:B------:R-:W-:Y:S11]  /*78b0*/  LEA R3, R63, UR45, 0x3 ;  /* 0x0000002d3f037c11 */ /* 0x000ff6000f8e18ff */
[----:B------:R-:W-:Y:S01]  /*78c0*/  @P1 SHF.L.U32 R4, R66, 0x1f, RZ ;  /* 0x0000001f42041819 */ /* 0x000fe200000006ff */
[----:B------:R-:W-:Y:S06]  /*78d0*/  BRA.U !UP0, `(.L_x_130) ;  /* 0x0000000108247547 */ /* 0x000fec000b800000 */
[----:B-1----:R-:W1:Y:S01]  /*78e0*/  S2R R0, SR_CgaCtaId ;  /* 0x0000000000007919 */ /* 0x002e620000008800 */
[----:B------:R-:W-:Y:S01]  /*78f0*/  IMAD.U32 R2, RZ, RZ, UR52 ;  /* 0x00000034ff027e24 */ /* 0x000fe2000f8e00ff */
[----:B------:R-:W-:Y:S04]  /*7900*/  UIADD3 UR4, UPT, UPT, UR52, 0x1, URZ ;  /* 0x0000000134047890 */ /* 0x000fe8000fffe0ff */
[----:B------:R-:W-:Y:S01]  /*7910*/  @P1 LEA R2, R2, UR45, 0x3 ;  /* 0x0000002d02021c11 */ /* 0x000fe2000f8e18ff */
[----:B------:R-:W-:Y:S04]  /*7920*/  UISETP.NE.AND UP0, UPT, UR4, 0x3, UPT ;  /* 0x000000030400788c */ /* 0x000fe8000bf05270 */
[----:B------:R-:W-:Y:S01]  /*7930*/  @P1 VIADD R2, R2, 0x128 ;  /* 0x0000012802021836 */ /* 0x000fe20000000000 */
[----:B------:R-:W-:Y:S04]  /*7940*/  USEL UR52, UR4, URZ, UP0 ;  /* 0x000000ff04347287 */ /* 0x000fe80008000000 */
[----:B-1----:R-:W-:Y:S04]  /*7950*/  @P1 PRMT R0, R0, 0x654, R2 ;  /* 0x0000065400001816 */ /* 0x002fe80000000002 */
[----:B------:R2:W-:Y:S04]  /*7960*/  @P1 SYNCS.ARRIVE.TRANS64.RED.A1T0 RZ, [R0+URZ], RZ ;  /* 0x000000ff00ff19a7 */ /* 0x0005e800081004ff */
.L_x_130:
[----:B------:R-:W3:Y:S01]  /*7970*/  @P1 SYNCS.PHASECHK.TRANS64.TRYWAIT P0, [R3+URZ+0x110], R4 ;  /* 0x00011004030015a7 */ /* 0x000ee200080011ff */
[----:B------:R-:W-:Y:S01]  /*7980*/  BSSY B1, `(.L_x_131) ;  /* 0x0000012000017945 */ /* 0x000fe20003800000 */
[----:B---3--:R-:W-:Y:S03]  /*7990*/  @P1 SEL R65, RZ, 0x1, !P0 ;  /* 0x00000001ff411807 */ /* 0x008fe60004000000 */
[----:B------:R-:W-:Y:S05]  /*79a0*/  @!P1 BRA `(.L_x_132) ;  /* 0x00000000003c9947 */ /* 0x000fea0003800000 */
[----:B------:R-:W-:Y:S01]  /*79b0*/  ISETP.NE.AND P1, PT, R67, RZ, PT ;  /* 0x000000ff4300720c */ /* 0x000fe20003f25270 */
[----:B------:R-:W-:Y:S01]  /*79c0*/  BSSY B0, `(.L_x_133) ;  /* 0x0000009000007945 */ /* 0x000fe20003800000 */
[----:B------:R-:W-:Y:S11]  /*79d0*/  ISETP.NE.AND P0, PT, R65, RZ, PT ;  /* 0x000000ff4100720c */ /* 0x000ff60003f05270 */
[----:B------:R-:W-:Y:S05]  /*79e0*/  @P1 IMAD R63, R63, 0x1000, R64 ;  /* 0x000010003f3f1824 */ /* 0x000fea00078e0240 */
[----:B-12---:R-:W-:Y:S05]  /*79f0*/  @P1 IADD3 R0, PT, PT, R63, UR45, RZ ;  /* 0x0000002d3f001c10 */ /* 0x006fea000fffe0ff */
[----:B------:R-:W-:Y:S01]  /*7a00*/  @P1 IMAD.IADD R0, R61, 0x1, R0 ;  /* 0x000000013d001824 */ /* 0x000fe200078e0200 */
[----:B------:R-:W-:Y:S06]  /*7a10*/  @P0 BRA `(.L_x_134) ;  /* 0x00000000000c0947 */ /* 0x000fec0003800000 */
[----:B------:R-:W-:Y:S04]  /*7a20*/  SHF.L.U32 R66, R66, 0x1f, RZ ;  /* 0x0000001f42427819 */ /* 0x000fe800000006ff */
[----:B------:R-:W1:Y:S02]  /*7a30*/  SYNCS.PHASECHK.TRANS64.TRYWAIT P0, [R3+URZ+0x110], R66 ;  /* 0x00011042030075a7 */ /* 0x000e6400080011ff */
[----:B-1----:R-:W-:Y:S05]  /*7a40*/  @!P0 BRA `(.L_x_135) ;  /* 0x0000001800e88947 */ /* 0x002fea0003800000 */
.L_x_134:
[----:B------:R-:W-:Y:S05]  /*7a50*/  BSYNC B0 ;  /* 0x0000000000007941 */ /* 0x000fea0003800000 */
.L_x_133:
[----:B------:R-:W-:Y:S11]  /*7a60*/  ISETP.NE.AND P0, PT, R67, RZ, PT ;  /* 0x000000ff4300720c */ /* 0x000ff60003f05270 */
[----:B------:R-:W-:Y:S02]  /*7a70*/  @!UPT UIADD3 URZ, UPT, UPT, URZ, URZ, URZ ;  /* 0x000000fffffff290 */ /* 0x000fe4000fffe0ff */
[----:B------:R3:W4:Y:S04]  /*7a80*/  @P0 LDS.128 R28, [R63+UR45+0x300] ;  /* 0x0003002d3f1c0984 */ /* 0x0007280008000c00 */
[----:B------:R3:W2:Y:S02]  /*7a90*/  @P0 LDS.128 R36, [R0+0x300] ;  /* 0x0003000000240984 */ /* 0x0006a40000000c00 */
.L_x_132:
[----:B------:R-:W-:Y:S05]  /*7aa0*/  BSYNC B1 ;  /* 0x0000000000017941 */ /* 0x000fea0003800000 */
.L_x_131:
[----:B-123--:R-:W-:Y:S05]  /*7ab0*/  VIADD R0, R25, 0x10 ;  /* 0x0000001019007836 */ /* 0x00efea0000000000 */
[----:B------:R-:W-:Y:S04]  /*7ac0*/  SHF.R.U32.HI R0, RZ, 0x15, R0 ;  /* 0x00000015ff007819 */ /* 0x000fe80000011600 */
[----:B------:R-:W-:Y:S11]  /*7ad0*/  LOP3.LUT P0, RZ, R0, 0x3, R47, 0x48, !PT ;  /* 0x0000000300ff7812 */ /* 0x000ff6000780482f */
[----:B------:R-:W-:Y:S02]  /*7ae0*/  @!UPT UIADD3 URZ, UPT, UPT, URZ, URZ, URZ ;  /* 0x000000fffffff290 */ /* 0x000fe4000fffe0ff */
[----:B------:R-:W-:Y:S05]  /*7af0*/  @!P0 BRA `(.L_x_136) ;  /* 0x0000000000408947 */ /* 0x000fea0003800000 */
[----:B------:R-:W1:Y:S01]  /*7b00*/  LDCU.64 UR8, c[0x4][0x70] ;  /* 0x01000e00ff0877ac */ /* 0x000e620008000a00 */
[----:B------:R-:W-:Y:S01]  /*7b10*/  MOV R3, 0x0 ;  /* 0x0000000000037802 */ /* 0x000fe20000000f00 */
[----:B------:R-:W-:Y:S02]  /*7b20*/  HFMA2 R12, -RZ, RZ, 0, 5.9604644775390625e-08 ;  /* 0x00000001ff0c7431 */ /* 0x000fe400000001ff */
[----:B------:R-:W-:Y:S02]  /*7b30*/  IMAD.MOV.U32 R8, RZ, RZ, 0x192 ;  /* 0x00000192ff087424 */ /* 0x000fe400078e00ff */
[----:B------:R-:W-:Y:S01]  /*7b40*/  IMAD.MOV.U32 R13, RZ, RZ, RZ ;  /* 0x000000ffff0d7224 */ /* 0x000fe200078e00ff */
[----:B------:R-:W2:Y:S01]  /*7b50*/  LDCU.64 UR6, c[0x4][0x78] ;  /* 0x01000f00ff0677ac */ /* 0x000ea20008000a00 */
[----:B------:R-:W3:Y:S01]  /*7b60*/  LDC.64 R2, c[0x4][R3] ;  /* 0x0100000003027b82 */ /* 0x000ee20000000a00 */
[----:B------:R-:W5:Y:S01]  /*7b70*/  LDCU.64 UR4, c[0x4][0x10] ;  /* 0x01000200ff0477ac */ /* 0x000f620008000a00 */
[----:B-1----:R-:W-:Y:S01]  /*7b80*/  MOV R5, UR9 ;  /* 0x0000000900057c02 */ /* 0x002fe20008000f00 */
[----:B------:R-:W-:Y:S01]  /*7b90*/  IMAD.U32 R4, RZ, RZ, UR8 ;  /* 0x00000008ff047e24 */ /* 0x000fe2000f8e00ff */
[----:B--2---:R-:W-:Y:S01]  /*7ba0*/  MOV R7, UR7 ;  /* 0x0000000700077c02 */ /* 0x004fe20008000f00 */
[----:B------:R-:W-:Y:S01]  /*7bb0*/  IMAD.U32 R6, RZ, RZ, UR6 ;  /* 0x00000006ff067e24 */ /* 0x000fe2000f8e00ff */
[----:B-----5:R-:W-:Y:S01]  /*7bc0*/  MOV R11, UR5 ;  /* 0x00000005000b7c02 */ /* 0x020fe20008000f00 */
[----:B------:R-:W-:Y:S02]  /*7bd0*/  IMAD.U32 R10, RZ, RZ, UR4 ;  /* 0x00000004ff0a7e24 */ /* 0x000fe4000f8e00ff */
[----:B------:R-:W-:Y:S07]  /*7be0*/  LEPC R20, `(.L_x_136) ;  /* 0x000000001014794e */ /* 0x000fee0000000000 */
[----:B---34-:R-:W-:Y:S05]  /*7bf0*/  CALL.ABS.NOINC R2 ;  /* 0x0000000002007343 */ /* 0x018fea0003c00000 */
.L_x_136:
[----:B------:R-:W-:Y:S01]  /*7c00*/  ISETP.NE.AND P0, PT, R58, RZ, PT ;  /* 0x000000ff3a00720c */ /* 0x000fe20003f05270 */
[----:B------:R-:W-:Y:S05]  /*7c10*/  WARPSYNC.ALL ;  /* 0x0000000000007948 */ /* 0x000fea0003800000 */
[----:B------:R-:W-:Y:S01]  /*7c20*/  R2UR UR4, R25 ;  /* 0x00000000190472ca */ /* 0x000fe200000e0000 */
[--C-:B----4-:R-:W-:Y:S01]  /*7c30*/  HADD2.F32 R0, -RZ, R28.reuse.H0_H0 ;  /* 0x2000001cff007230 */ /* 0x110fe20000004100 */
[----:B------:R-:W-:Y:S01]  /*7c40*/  IADD3 R53, PT, PT, R53, 0x190, RZ ;  /* 0x0000019035357810 */ /* 0x000fe20007ffe0ff */
[----:B------:R-:W-:Y:S01]  /*7c50*/  HADD2.F32 R2, -RZ, R28.H1_H1 ;  /* 0x3000001cff027230 */ /* 0x000fe20000004100 */
[----:B------:R-:W-:Y:S01]  /*7c60*/  BSSY.RECONVERGENT B0, `(.L_x_137) ;  /* 0x0000058000007945 */ /* 0x000fe20003800200 */
[--C-:B------:R-:W-:Y:S01]  /*7c70*/  HADD2.F32 R20, -RZ, R29.reuse.H0_H0 ;  /* 0x2000001dff147230 */ /* 0x100fe20000004100 */
[----:B------:R-:W-:Y:S01]  /*7c80*/  LOP3.LUT R53, R53, 0xfefffff8, RZ, 0xc0, !PT ;  /* 0xfefffff835357812 */ /* 0x000fe200078ec0ff */
[----:B------:R-:W-:Y:S02]  /*7c90*/  HADD2.F32 R21, -RZ, R29.H1_H1 ;  /* 0x3000001dff157230 */ /* 0x000fe40000004100 */
[--C-:B------:R-:W-:Y:S02]  /*7ca0*/  HADD2.F32 R25, -RZ, R30.reuse.H0_H0 ;  /* 0x2000001eff197230 */ /* 0x100fe40000004100 */
[----:B------:R-:W-:Y:S02]  /*7cb0*/  HADD2.F32 R27, -RZ, R30.H1_H1 ;  /* 0x3000001eff1b7230 */ /* 0x000fe40000004100 */
[----:B------:R-:W1:Y:S01]  /*7cc0*/  LDTM.x16 R4, tmem[UR4+0x10] ;  /* 0x00001004000479ee */ /* 0x000e620008240000 */
[----:B------:R-:W-:Y:S01]  /*7cd0*/  NOP ;  /* 0x0000000000007918 */ /* 0x000fe20000000000 */
[----:B-1----:R1:W-:Y:S01]  /*7ce0*/  SYNCS.ARRIVE.TRANS64.RED.A1T0 RZ, [R53+URZ], RZ ;  /* 0x000000ff35ff79a7 */ /* 0x0023e200081004ff */
[--C-:B------:R-:W-:Y:S02]  /*7cf0*/  HADD2.F32 R28, -RZ, R31.reuse.H0_H0 ;  /* 0x2000001fff1c7230 */ /* 0x100fe40000004100 */
[----:B------:R-:W-:Y:S02]  /*7d00*/  HADD2.F32 R29, -RZ, R31.H1_H1 ;  /* 0x3000001fff1d7230 */ /* 0x000fe40000004100 */
        /* <DEDUP_REMOVED lines=8> */
[C---:B------:R-:W-:Y:S01]  /*7d90*/  FMUL R4, R24.reuse, R4 ;  /* 0x0000000418047220 */ /* 0x040fe20000400000 */
[C---:B------:R-:W-:Y:S01]  /*7da0*/  FMUL R5, R24.reuse, R5 ;  /* 0x0000000518057220 */ /* 0x040fe20000400000 */
[C---:B------:R-:W-:Y:S01]  /*7db0*/  FMUL R6, R24.reuse, R6 ;  /* 0x0000000618067220 */ /* 0x040fe20000400000 */
[----:B------:R-:W-:Y:S01]  /*7dc0*/  FMUL R3, R24, R9 ;  /* 0x0000000918037220 */ /* 0x000fe20000400000 */
[----:B------:R-:W-:Y:S01]  /*7dd0*/  FFMA R4, R26, R0, R4 ;  /* 0x000000001a047223 */ /* 0x000fe20000000004 */
[----:B------:R-:W-:Y:S01]  /*7de0*/  FMUL R0, R24, R7 ;  /* 0x0000000718007220 */ /* 0x000fe20000400000 */
[C---:B------:R-:W-:Y:S01]  /*7df0*/  FFMA R5, R26.reuse, R2, R5 ;  /* 0x000000021a057223 */ /* 0x040fe20000000005 */
[----:B------:R-:W-:Y:S01]  /*7e00*/  FFMA R6, R26, R20, R6 ;  /* 0x000000141a067223 */ /* 0x000fe20000000006 */
[----:B------:R-:W-:Y:S01]  /*7e10*/  FMUL R2, R24, R8 ;  /* 0x0000000818027220 */ /* 0x000fe20000400000 */
[----:B------:R-:W-:Y:S01]  /*7e20*/  FFMA R0, R26, R21, R0 ;  /* 0x000000151a007223 */ /* 0x000fe20000000000 */
[C---:B------:R-:W-:Y:S01]  /*7e30*/  FMUL R7, R24.reuse, R10 ;  /* 0x0000000a18077220 */ /* 0x040fe20000400000 */
[----:B------:R-:W-:Y:S01]  /*7e40*/  F2FP.F16.F32.PACK_AB R4, R5, R4 ;  /* 0x000000040504723e */ /* 0x000fe200000000ff */
[----:B------:R-:W-:Y:S01]  /*7e50*/  FMUL R11, R24, R11 ;  /* 0x0000000b180b7220 */ /* 0x000fe20000400000 */
[----:B------:R-:W-:Y:S01]  /*7e60*/  FFMA R2, R26, R25, R2 ;  /* 0x000000191a027223 */ /* 0x000fe20000000002 */
[----:B------:R-:W-:Y:S01]  /*7e70*/  F2FP.F16.F32.PACK_AB R5, R0, R6 ;  /* 0x000000060005723e */ /* 0x000fe200000000ff */
[----:B------:R-:W-:Y:S01]  /*7e80*/  FMUL R8, R24, R12 ;  /* 0x0000000c18087220 */ /* 0x000fe20000400000 */
[----:B------:R-:W-:Y:S01]  /*7e90*/  MOV R0, UR44 ;  /* 0x0000002c00007c02 */ /* 0x000fe20008000f00 */
[----:B------:R-:W-:Y:S01]  /*7ea0*/  FFMA R3, R26, R27, R3 ;  /* 0x0000001b1a037223 */ /* 0x000fe20000000003 */
[----:B------:R-:W-:Y:S01]  /*7eb0*/  FMUL R9, R24, R13 ;  /* 0x0000000d18097220 */ /* 0x000fe20000400000 */
[----:B------:R-:W-:Y:S01]  /*7ec0*/  FFMA R7, R26, R28, R7 ;  /* 0x0000001c1a077223 */ /* 0x000fe20000000007 */
[----:B------:R-:W-:Y:S01]  /*7ed0*/  FMUL R10, R24, R14 ;  /* 0x0000000e180a7220 */ /* 0x000fe20000400000 */
[----:B------:R-:W-:Y:S01]  /*7ee0*/  FFMA R11, R26, R29, R11 ;  /* 0x0000001d1a0b7223 */ /* 0x000fe2000000000b */
[----:B------:R-:W-:Y:S01]  /*7ef0*/  FMUL R15, R24, R15 ;  /* 0x0000000f180f7220 */ /* 0x000fe20000400000 */
[----:B------:R-:W-:Y:S01]  /*7f00*/  FFMA R8, R26, R30, R8 ;  /* 0x0000001e1a087223 */ /* 0x000fe20000000008 */
[----:B------:R-:W-:Y:S01]  /*7f10*/  LEA R0, R0, R44, 0xb ;  /* 0x0000002c00007211 */ /* 0x000fe200078e58ff */
[----:B------:R-:W-:Y:S01]  /*7f20*/  FMUL R12, R24, R16 ;  /* 0x00000010180c7220 */ /* 0x000fe20000400000 */
[----:B------:R-:W-:Y:S01]  /*7f30*/  FFMA R9, R26, R31, R9 ;  /* 0x0000001f1a097223 */ /* 0x000fe20000000009 */
[----:B------:R-:W-:Y:S01]  /*7f40*/  FMUL R13, R24, R17 ;  /* 0x00000011180d7220 */ /* 0x000fe20000400000 */
[----:B------:R-:W-:Y:S01]  /*7f50*/  FFMA R10, R26, R32, R10 ;  /* 0x000000201a0a7223 */ /* 0x000fe2000000000a */
[----:B------:R-:W-:Y:S01]  /*7f60*/  FMUL R14, R24, R18 ;  /* 0x00000012180e7220 */ /* 0x000fe20000400000 */
[----:B------:R-:W-:Y:S01]  /*7f70*/  FFMA R15, R26, R33, R15 ;  /* 0x000000211a0f7223 */ /* 0x000fe2000000000f */
[----:B------:R-:W-:Y:S01]  /*7f80*/  FMUL R19, R24, R19 ;  /* 0x0000001318137220 */ /* 0x000fe20000400000 */
[----:B------:R-:W-:Y:S01]  /*7f90*/  F2FP.F16.F32.PACK_AB R6, R3, R2 ;  /* 0x000000020306723e */ /* 0x000fe200000000ff */
[C---:B------:R-:W-:Y:S01]  /*7fa0*/  FFMA R12, R26.reuse, R34, R12 ;  /* 0x000000221a0c7223 */ /* 0x040fe2000000000c */
[----:B------:R-:W-:Y:S01]  /*7fb0*/  F2FP.F16.F32.PACK_AB R7, R11, R7 ;  /* 0x000000070b07723e */ /* 0x000fe200000000ff */
[----:B------:R-:W-:Y:S01]  /*7fc0*/  FFMA R13, R26, R35, R13 ;  /* 0x000000231a0d7223 */ /* 0x000fe2000000000d */
[----:B------:R-:W-:Y:S01]  /*7fd0*/  LEA R0, R0, UR45, 0x1 ;  /* 0x0000002d00007c11 */ /* 0x000fe2000f8e08ff */
[C---:B------:R-:W-:Y:S01]  /*7fe0*/  FFMA R14, R26.reuse, R36, R14 ;  /* 0x000000241a0e7223 */ /* 0x040fe2000000000e */
[----:B------:R-:W-:Y:S01]  /*7ff0*/  FFMA R19, R26, R37, R19 ;  /* 0x000000251a137223 */ /* 0x000fe20000000013 */
[----:B------:R-:W-:Y:S02]  /*8000*/  F2FP.F16.F32.PACK_AB R8, R9, R8 ;  /* 0x000000080908723e */ /* 0x000fe400000000ff */
[----:B------:R1:W-:Y:S01]  /*8010*/  STS.128 [R0+0x300], R4 ;  /* 0x0003000400007388 */ /* 0x0003e20000000c00 */
        /* <DEDUP_REMOVED lines=14> */
[----:B------:R-:W-:Y:S02]  /*8100*/  ULEA UR5, UR44, UR45, 0xc ;  /* 0x0000002d2c057291 */ /* 0x000fe4000f8e60ff */
[----:B------:R-:W-:Y:S02]  /*8110*/  UIADD3 UR13, UPT, UPT, UR49, 0x10, URZ ;  /* 0x00000010310d7890 */ /* 0x000fe4000fffe0ff */
[----:B------:R-:W-:Y:S02]  /*8120*/  UIADD3 UR12, UPT, UPT, UR5, 0x300, URZ ;  /* 0x00000300050c7890 */ /* 0x000fe4000fffe0ff */
[----:B------:R-:W-:Y:S01]  /*8130*/  UIADD3 UR8, UPT, UPT, UR5, 0xb00, URZ ;  /* 0x00000b0005087890 */ /* 0x000fe2000fffe0ff */
[----:B------:R-:W-:Y:S01]  /*8140*/  UMOV UR14, UR50 ;  /* 0x00000032000e7c82 */ /* 0x000fe20008000000 */
[----:B------:R-:W-:Y:S01]  /*8150*/  UMOV UR15, UR36 ;  /* 0x00000024000f7c82 */ /* 0x000fe20008000000 */
[----:B------:R-:W-:Y:S01]  /*8160*/  UIADD3 UR9, UPT, UPT, UR49, 0x30, URZ ;  /* 0x0000003031097890 */ /* 0x000fe2000fffe0ff */
[----:B------:R-:W-:Y:S01]  /*8170*/  UMOV UR10, UR50 ;  /* 0x00000032000a7c82 */ /* 0x000fe20008000000 */
[----:B------:R-:W-:Y:S01]  /*8180*/  UMOV UR11, UR36 ;  /* 0x00000024000b7c82 */ /* 0x000fe20008000000 */
[----:B--2---:R-:W-:Y:S04]  /*8190*/  UIADD3 UR4, UP0, UPT, UR6, 0x680, URZ ;  /* 0x0000068006047890 */ /* 0x004fe8000ff1e0ff */
[----:B------:R-:W-:Y:S09]  /*81a0*/  UIADD3.X UR5, UPT, UPT, URZ, UR7, URZ, UP0, !UPT ;  /* 0x00000007ff057290 */ /* 0x000ff200087fe4ff */
[----:B------:R2:W-:Y:S01]  /*81b0*/  UTMASTG.3D [UR12], [UR4] ;  /* 0x0000000c040073b5 */ /* 0x0005e20008010000 */
[----:B------:R2:W-:Y:S02]  /*81c0*/  UTMASTG.3D [UR8], [UR4] ;  /* 0x00000008040073b5 */ /* 0x0005e40008010000 */
[----:B--2---:R0:W-:Y:S02]  /*81d0*/  UTMACMDFLUSH ;  /* 0x00000000000079b7 */ /* 0x0041e40000000000 */
.L_x_138:
[----:B------:R-:W-:Y:S05]  /*81e0*/  BSYNC.RECONVERGENT B0 ;  /* 0x0000000000007941 */ /* 0x000fea0003800200 */
.L_x_137:
[----:B------:R-:W-:Y:S01]  /*81f0*/  UIADD3 UR4, UPT, UPT, UR44, 0x1, URZ ;  /* 0x000000012c047890 */ /* 0x000fe2000fffe0ff */
[----:B------:R-:W-:Y:S03]  /*8200*/  BSSY.RECONVERGENT B0, `(.L_x_139) ;  /* 0x0000008000007945 */ /* 0x000fe60003800200 */
[----:B------:R-:W-:Y:S04]  /*8210*/  UISETP.NE.AND UP0, UPT, UR4, 0x3, UPT ;  /* 0x000000030400788c */ /* 0x000fe8000bf05270 */
[----:B------:R-:W-:Y:S02]  /*8220*/  UISETP.EQ.XOR UP1, UPT, UR46, 0x3, !UP0 ;  /* 0x000000032e00788c */ /* 0x000fe4000c722a70 */
[----:B------:R-:W-:Y:S02]  /*8230*/  USEL UR47, UR4, URZ, UP0 ;  /* 0x000000ff042f7287 */ /* 0x000fe40008000000 */
[----:B------:R-:W-:Y:S04]  /*8240*/  USEL UR5, URZ, 0x1, !UP1 ;  /* 0x00000001ff057887 */ /* 0x000fe8000c800000 */
[----:B------:R-:W-:Y:S01]  /*8250*/  ULOP3.LUT UR54, UR54, UR5, URZ, 0x3c, !UPT ;  /* 0x0000000536367292 */ /* 0x000fe2000f8e3cff */
[----:B------:R-:W-:Y:S11]  /*8260*/  @P0 BRA `(.L_x_140) ;  /* 0x0000000000040947 */ /* 0x000ff60003800000 */
[----:B------:R-:W-:Y:S04]  /*8270*/  DEPBAR.LE SB0, 0x1 ;  /* 0x000080400000791a */ /* 0x000fe80000000000 */
.L_x_140:
[----:B------:R-:W-:Y:S05]  /*8280*/  BSYNC.RECONVERGENT B0 ;  /* 0x0000000000007941 */ /* 0x000fea0003800200 */
.L_x_139:
[----:B------:R-:W-:Y:S01]  /*8290*/  BAR.SYNC.DEFER_BLOCKING 0x1, 0x80 ;  /* 0x0042000000007b1d */ /* 0x000fe20000010000 */
[----:B------:R-:W-:Y:S01]  /*82a0*/  UISETP.NE.AND UP0, UPT, UR53, -0x2, UPT ;  /* 0xfffffffe3500788c */ /* 0x000fe2000bf05270 */
[----:B------:R-:W-:Y:S08]  /*82b0*/  IADD3 R22, PT, PT, R22, 0x1, RZ ;  /* 0x0000000116167810 */ /* 0x000ff00007ffe0ff */
[----:B------:R-:W-:Y:S05]  /*82c0*/  BRA.U !UP0, `(.L_x_141) ;  /* 0x0000000108287547 */ /* 0x000fea000b800000 */
[----:B-1----:R-:W1:Y:S01]  /*82d0*/  S2R R0, SR_CgaCtaId ;  /* 0x0000000000007919 */ /* 0x002e620000008800 */
[----:B------:R-:W-:Y:S01]  /*82e0*/  ISETP.NE.AND P0, PT, R60, RZ, PT ;  /* 0x000000ff3c00720c */ /* 0x000fe20003f05270 */
[----:B------:R-:W-:Y:S01]  /*82f0*/  IMAD.U32 R2, RZ, RZ, UR52 ;  /* 0x00000034ff027e24 */ /* 0x000fe2000f8e00ff */
[----:B------:R-:W-:Y:S04]  /*8300*/  UIADD3 UR4, UPT, UPT, UR52, 0x1, URZ ;  /* 0x0000000134047890 */ /* 0x000fe8000fffe0ff */
[----:B------:R-:W-:Y:S04]  /*8310*/  UISETP.NE.AND UP0, UPT, UR4, 0x3, UPT ;  /* 0x000000030400788c */ /* 0x000fe8000bf05270 */
[----:B------:R-:W-:Y:S03]  /*8320*/  USEL UR52, UR4, URZ, UP0 ;  /* 0x000000ff04347287 */ /* 0x000fe60008000000 */
[----:B------:R-:W-:Y:S05]  /*8330*/  @P0 LEA R2, R2, UR45, 0x3 ;  /* 0x0000002d02020c11 */ /* 0x000fea000f8e18ff */
[----:B------:R-:W-:Y:S05]  /*8340*/  @P0 VIADD R2, R2, 0x128 ;  /* 0x0000012802020836 */ /* 0x000fea0000000000 */
[----:B-1----:R-:W-:Y:S04]  /*8350*/  @P0 PRMT R0, R0, 0x654, R2 ;  /* 0x0000065400000816 */ /* 0x002fe80000000002 */
[----:B------:R2:W-:Y:S03]  /*8360*/  @P0 SYNCS.ARRIVE.TRANS64.RED.A1T0 RZ, [R0+URZ], RZ ;  /* 0x000000ff00ff09a7 */ /* 0x0005e600081004ff */
.L_x_141:
[----:B------:R-:W-:Y:S01]  /*8370*/  R2UR UR6, R59 ;  /* 0x000000003b0672ca */ /* 0x000fe200000e0000 */
[----:B------:R-:W-:Y:S01]  /*8380*/  UIADD3 UR53, UPT, UPT, UR53, 0x2, URZ ;  /* 0x0000000235357890 */ /* 0x000fe2000fffe0ff */
[----:B------:R-:W-:Y:S01]  /*8390*/  R2UR UR5, R50 ;  /* 0x00000000320572ca */ /* 0x000fe200000e0000 */
[----:B------:R-:W-:Y:S01]  /*83a0*/  UMOV UR36, UR63 ;  /* 0x0000003f00247c82 */ /* 0x000fe20008000000 */
[----:B------:R-:W-:Y:S02]  /*83b0*/  R2UR UR4, R51 ;  /* 0x00000000330472ca */ /* 0x000fe400000e0000 */
[----:B------:R-:W-:Y:S02]  /*83c0*/  ISETP.NE.AND P0, PT, R55, 0x2, PT ;  /* 0x000000023700780c */ /* 0x000fe40003f05270 */
[----:B------:R-:W-:Y:S02]  /*83d0*/  ISETP.NE.AND P1, PT, R22, 0x4, PT ;  /* 0x000000041600780c */ /* 0x000fe40003f25270 */
[----:B------:R-:W-:Y:S02]  /*83e0*/  SEL R2, RZ, 0x1, P0 ;  /* 0x00000001ff027807 */ /* 0x000fe40000000000 */
[----:B-12---:R-:W-:Y:S01]  /*83f0*/  SEL R0, RZ, 0x1, P1 ;  /* 0x00000001ff007807 */ /* 0x006fe20000800000 */
[----:B------:R-:W-:Y:S01]  /*8400*/  UISETP.NE.AND UP0, UPT, UR6, URZ, UPT ;  /* 0x000000ff0600728c */ /* 0x000fe2000bf05270 */
[----:B------:R-:W-:Y:S01]  /*8410*/  LOP3.LUT R56, R56, R2, RZ, 0x3c, !PT ;  /* 0x0000000238387212 */ /* 0x000fe200078e3cff */
[----:B------:R-:W-:Y:S01]  /*8420*/  UIADD3 UR25, UPT, UPT, UR37, UR5, URZ ;  /* 0x0000000525197290 */ /* 0x000fe2000fffe0ff */
[----:B------:R-:W-:Y:S01]  /*8430*/  LOP3.LUT R57, R57, R0, RZ, 0x3c, !PT ;  /* 0x0000000039397212 */ /* 0x000fe200078e3cff */
[----:B------:R-:W-:Y:S01]  /*8440*/  UIADD3 UR20, UPT, UPT, UR38, UR4, URZ ;  /* 0x0000000426147290 */ /* 0x000fe2000fffe0ff */
[----:B------:R-:W-:Y:S02]  /*8450*/  SEL R55, R55, RZ, P0 ;  /* 0x000000ff37377207 */ /* 0x000fe40000000000 */
[----:B------:R-:W-:Y:S02]  /*8460*/  SEL R22, R22, RZ, P1 ;  /* 0x000000ff16167207 */ /* 0x000fe40000800000 */
[----:B------:R-:W-:Y:S07]  /*8470*/  BRA.U UP0, `(.L_x_142) ;  /* 0xffffffdd004c7547 */ /* 0x000fee000b83ffff */
[----:B------:R-:W-:-:S13]  /*8480*/  R2UR UR4, R52 ;  /* 0x00000000340472ca */ /* 0x000fda00000e0000 */
[----:B------:R-:W-:-:S09]  /*8490*/  UISETP.NE.AND UP0, UPT, UR4, URZ, UPT ;  /* 0x000000ff0400728c */ /* 0x000fd2000bf05270 */
[----:B------:R-:W-:Y:S05]  /*84a0*/  BRA.U !UP0, `(.L_x_143) ;  /* 0x0000000108487547 */ /* 0x000fea000b800000 */
[----:B------:R-:W1:Y:S02]  /*84b0*/  LDCU.64 UR4, c[0x0][0x890] ;  /* 0x00011200ff0477ac */ /* 0x000e640008000a00 */
[----:B-1----:R-:W-:-:S04]  /*84c0*/  UISETP.NE.U32.AND UP0, UPT, UR4, URZ, UPT ;  /* 0x000000ff0400728c */ /* 0x002fc8000bf05070 */
[----:B------:R-:W-:-:S09]  /*84d0*/  UISETP.NE.AND.EX UP0, UPT, UR5, URZ, UPT, UP0 ;  /* 0x000000ff0500728c */ /* 0x000fd2000bf05300 */
[----:B------:R-:W-:Y:S05]  /*84e0*/  BRA.U UP0, `(.L_x_144) ;  /* 0x00000001000c7547 */ /* 0x000fea000b800000 */
[----:B------:R-:W-:-:S13]  /*84f0*/  FSETP.NEU.AND P0, PT, R26, RZ, PT ;  /* 0x000000ff1a00720b */ /* 0x000fda0003f0d000 */
[----:B------:R-:W-:Y:S05]  /*8500*/  @!P0 EXIT ;  /* 0x000000000000894d */ /* 0x000fea0003800000 */
[----:B------:R-:W-:Y:S05]  /*8510*/  BRA `(.L_x_143) ;  /* 0x00000000002c7947 */ /* 0x000fea0003800000 */
.L_x_144:
[----:B------:R-:W-:Y:S01]  /*8520*/  ISETP.NE.AND P0, PT, R54, RZ, PT ;  /* 0x000000ff3600720c */ /* 0x000fe20003f05270 */
[----:B------:R-:W-:-:S12]  /*8530*/  BSSY.RECONVERGENT B0, `(.L_x_143) ;  /* 0x0000009000007945 */ /* 0x000fd80003800200 */
[----:B------:R-:W-:Y:S05]  /*8540*/  @P0 BRA `(.L_x_145) ;  /* 0x0000000000140947 */ /* 0x000fea0003800000 */
[----:B------:R-:W1:Y:S02]  /*8550*/  LDCU.64 UR4, c[0x0][0x888] ;  /* 0x00011100ff0477ac */ /* 0x000e640008000a00 */
[----:B-1----:R-:W-:-:S04]  /*8560*/  ISETP.NE.U32.AND P0, PT, RZ, UR4, PT ;  /* 0x00000004ff007c0c */ /* 0x002fc8000bf05070 */
[----:B------:R-:W-:-:S13]  /*8570*/  ISETP.NE.AND.EX P0, PT, RZ, UR5, PT, P0 ;  /* 0x00000005ff007c0c */ /* 0x000fda000bf05300 */
[----:B------:R-:W-:Y:S05]  /*8580*/  @!P0 EXIT ;  /* 0x000000000000894d */ /* 0x000fea0003800000 */
[----:B------:R-:W-:Y:S05]  /*8590*/  BRA `(.L_x_146) ;  /* 0x0000000000087947 */ /* 0x000fea0003800000 */
.L_x_145:
[----:B------:R-:W-:-:S13]  /*85a0*/  FSETP.NEU.AND P0, PT, R26, RZ, PT ;  /* 0x000000ff1a00720b */ /* 0x000fda0003f0d000 */
[----:B------:R-:W-:Y:S05]  /*85b0*/  @!P0 EXIT ;  /* 0x000000000000894d */ /* 0x000fea0003800000 */
.L_x_146:
[----:B------:R-:W-:Y:S05]  /*85c0*/  BSYNC.RECONVERGENT B0 ;  /* 0x0000000000007941 */ /* 0x000fea0003800200 */
.L_x_143:
[----:B------:R-:W1:Y:S01]  /*85d0*/  S2UR UR5, SR_CgaCtaId ;  /* 0x00000000000579c3 */ /* 0x000e620000008800 */
[----:B------:R-:W-:Y:S01]  /*85e0*/  ULEA UR4, UR52, UR45, 0x3 ;  /* 0x0000002d34047291 */ /* 0x000fe2000f8e18ff */
[----:B------:R-:W-:-:S04]  /*85f0*/  DEPBAR.LE SB0, 0x0 ;  /* 0x000080000000791a */ /* 0x000fc80000000000 */
[----:B------:R-:W-:-:S04]  /*8600*/  UIADD3 UR4, UPT, UPT, UR4, 0x128, URZ ;  /* 0x0000012804047890 */ /* 0x000fc8000fffe0ff */
[----:B-1----:R-:W-:-:S09]  /*8610*/  UPRMT UR4, UR5, 0x654, UR4 ;  /* 0x0000065405047896 */ /* 0x002fd20008000004 */
[----:B------:R-:W-:Y:S01]  /*8620*/  SYNCS.ARRIVE.TRANS64.RED.A1T0 RZ, [UR4], RZ ;  /* 0x000000ffffff79a7 */ /* 0x000fe20008100404 */
[----:B------:R-:W-:Y:S05]  /*8630*/  EXIT ;  /* 0x000000000000794d */ /* 0x000fea0003800000 */
.L_x_25:
[----:B-1----:R1:W3:Y:S02]  /*8640*/  SYNCS.PHASECHK.TRANS64.TRYWAIT P0, [R0+URZ+0x1c0], R2 ;  /* 0x0001c002000075a7 */ /* 0x0022e400080011ff */
[----:B---3--:R-:W-:Y:S05]  /*8650*/  @!P0 NANOSLEEP.SYNCS 0x989680 ;  /* 0x009896800000895d */ /* 0x008fea0003900000 */
[----:B------:R-:W3:Y:S02]  /*8660*/  @!P0 SYNCS.PHASECHK.TRANS64 P0, [R0+URZ+0x1c0], R2 ;  /* 0x0001c002000085a7 */ /* 0x000ee400080010ff */
[----:B---3--:R-:W-:Y:S05]  /*8670*/  @!P0 BRA `(.L_x_25) ;  /* 0xfffffffc00f08947 */ /* 0x008fea000383ffff */
[----:B------:R-:W-:Y:S05]  /*8680*/  BRA `(.L_x_147) ;  /* 0xffffff9400887947 */ /* 0x000fea000383ffff */
.L_x_28:
[----:B-1----:R-:W-:-:S07]  /*8690*/  MOV R0, UR33 ;  /* 0x0000002100007c02 */ /* 0x002fce0008000f00 */
.L_x_148:
[----:B-1----:R1:W3:Y:S02]  /*86a0*/  SYNCS.PHASECHK.TRANS64.TRYWAIT P0, [R0+URZ+0x88], R3 ;  /* 0x00008803000075a7 */ /* 0x0022e400080011ff */
[----:B---3--:R-:W-:Y:S05]  /*86b0*/  @!P0 NANOSLEEP.SYNCS 0x989680 ;  /* 0x009896800000895d */ /* 0x008fea0003900000 */
[----:B------:R-:W3:Y:S02]  /*86c0*/  @!P0 SYNCS.PHASECHK.TRANS64 P0, [R0+URZ+0x88], R3 ;  /* 0x00008803000085a7 */ /* 0x000ee400080010ff */
[----:B---3--:R-:W-:Y:S05]  /*86d0*/  @!P0 BRA `(.L_x_148) ;  /* 0xfffffffc00f08947 */ /* 0x008fea000383ffff */
[----:B------:R-:W-:Y:S05]  /*86e0*/  BRA `(.L_x_27) ;  /* 0xffffff9400d87947 */ /* 0x000fea000383ffff */
.L_x_35:
[----:B-1----:R-:W-:-:S07]  /*86f0*/  MOV R0, UR17 ;  /* 0x0000001100007c02 */ /* 0x002fce0008000f00 */
.L_x_149:
[----:B-1----:R1:W3:Y:S02]  /*8700*/  SYNCS.PHASECHK.TRANS64.TRYWAIT P0, [R0+URZ+0x88], R3 ;  /* 0x00008803000075a7 */ /* 0x0022e400080011ff */
[----:B---3--:R-:W-:Y:S05]  /*8710*/  @!P0 NANOSLEEP.SYNCS 0x989680 ;  /* 0x009896800000895d */ /* 0x008fea0003900000 */
[----:B------:R-:W3:Y:S02]  /*8720*/  @!P0 SYNCS.PHASECHK.TRANS64 P0, [R0+URZ+0x88], R3 ;  /* 0x00008803000085a7 */ /* 0x000ee400080010ff */
[----:B---3--:R-:W-:Y:S05]  /*8730*/  @!P0 BRA `(.L_x_149) ;  /* 0xfffffffc00f08947 */ /* 0x008fea000383ffff */
[----:B------:R-:W-:Y:S05]  /*8740*/  BRA `(.L_x_34) ;  /* 0xffffff98009c7947 */ /* 0x000fea000383ffff */
.L_x_40:
[----:B-1----:R1:W3:Y:S02]  /*8750*/  SYNCS.PHASECHK.TRANS64.TRYWAIT P0, [R3+URZ+0x150], R0 ;  /* 0x00015000030075a7 */ /* 0x0022e400080011ff */
[----:B---3--:R-:W-:Y:S05]  /*8760*/  @!P0 NANOSLEEP.SYNCS 0x989680 ;  /* 0x009896800000895d */ /* 0x008fea0003900000 */
[----:B------:R-:W3:Y:S02]  /*8770*/  @!P0 SYNCS.PHASECHK.TRANS64 P0, [R3+URZ+0x150], R0 ;  /* 0x00015000030085a7 */ /* 0x000ee400080010ff */
[----:B---3--:R-:W-:Y:S05]  /*8780*/  @!P0 BRA `(.L_x_40) ;  /* 0xfffffffc00f08947 */ /* 0x008fea000383ffff */
[----:B------:R-:W-:Y:S05]  /*8790*/  BRA `(.L_x_150) ;  /* 0xffffff9c00407947 */ /* 0x000fea000383ffff */
.L_x_44:
[----:B------:R-:W-:-:S07]  /*87a0*/  MOV R0, UR4 ;  /* 0x0000000400007c02 */ /* 0x000fce0008000f00 */
.L_x_151:
[----:B-1----:R1:W3:Y:S02]  /*87b0*/  SYNCS.PHASECHK.TRANS64.TRYWAIT P0, [R0+URZ], R2 ;  /* 0x00000002000075a7 */ /* 0x0022e400080011ff */
[----:B---3--:R-:W-:Y:S05]  /*87c0*/  @!P0 NANOSLEEP.SYNCS 0x989680 ;  /* 0x009896800000895d */ /* 0x008fea0003900000 */
[----:B------:R-:W3:Y:S02]  /*87d0*/  @!P0 SYNCS.PHASECHK.TRANS64 P0, [R0+URZ], R2 ;  /* 0x00000002000085a7 */ /* 0x000ee400080010ff */
[----:B---3--:R-:W-:Y:S05]  /*87e0*/  @!P0 BRA `(.L_x_151) ;  /* 0xfffffffc00f08947 */ /* 0x008fea000383ffff */
[----:B------:R-:W-:Y:S05]  /*87f0*/  BRA `(.L_x_152) ;  /* 0xffffffa000ec7947 */ /* 0x000fea000383ffff */
.L_x_45:
[----:B------:R-:W-:-:S07]  /*8800*/  MOV R0, UR5 ;  /* 0x0000000500007c02 */ /* 0x000fce0008000f00 */
.L_x_153:
[----:B-1----:R1:W3:Y:S02]  /*8810*/  SYNCS.PHASECHK.TRANS64.TRYWAIT P0, [R0+URZ], R3 ;  /* 0x00000003000075a7 */ /* 0x0022e400080011ff */
[----:B---3--:R-:W-:Y:S05]  /*8820*/  @!P0 NANOSLEEP.SYNCS 0x989680 ;  /* 0x009896800000895d */ /* 0x008fea0003900000 */
[----:B------:R-:W3:Y:S02]  /*8830*/  @!P0 SYNCS.PHASECHK.TRANS64 P0, [R0+URZ], R3 ;  /* 0x00000003000085a7 */ /* 0x000ee400080010ff */
[----:B---3--:R-:W-:Y:S05]  /*8840*/  @!P0 BRA `(.L_x_153) ;  /* 0xfffffffc00f08947 */ /* 0x008fea000383ffff */
[----:B------:R-:W-:Y:S05]  /*8850*/  BRA `(.L_x_154) ;  /* 0xffffffa000f87947 */ /* 0x000fea000383ffff */
.L_x_46:
[----:B------:R-:W-:-:S07]  /*8860*/  MOV R0, UR5 ;  /* 0x0000000500007c02 */ /* 0x000fce0008000f00 */
.L_x_155:
[----:B-1----:R1:W3:Y:S02]  /*8870*/  SYNCS.PHASECHK.TRANS64.TRYWAIT P0, [R0+URZ], R3 ;  /* 0x00000003000075a7 */ /* 0x0022e400080011ff */
[----:B---3--:R-:W-:Y:S05]  /*8880*/  @!P0 NANOSLEEP.SYNCS 0x989680 ;  /* 0x009896800000895d */ /* 0x008fea0003900000 */
[----:B------:R-:W3:Y:S02]  /*8890*/  @!P0 SYNCS.PHASECHK.TRANS64 P0, [R0+URZ], R3 ;  /* 0x00000003000085a7 */ /* 0x000ee400080010ff */
[----:B---3--:R-:W-:Y:S05]  /*88a0*/  @!P0 BRA `(.L_x_155) ;  /* 0xfffffffc00f08947 */ /* 0x008fea000383ffff */
[----:B------:R-:W-:Y:S05]  /*88b0*/  BRA `(.L_x_156) ;  /* 0xffffffa400047947 */ /* 0x000fea000383ffff */
.L_x_47:
[----:B------:R-:W-:-:S07]  /*88c0*/  MOV R0, UR5 ;  /* 0x0000000500007c02 */ /* 0x000fce0008000f00 */
.L_x_157:
[----:B-1----:R1:W3:Y:S02]  /*88d0*/  SYNCS.PHASECHK.TRANS64.TRYWAIT P0, [R0+URZ], R3 ;  /* 0x00000003000075a7 */ /* 0x0022e400080011ff */
[----:B---3--:R-:W-:Y:S05]  /*88e0*/  @!P0 NANOSLEEP.SYNCS 0x989680 ;  /* 0x009896800000895d */ /* 0x008fea0003900000 */
[----:B------:R-:W3:Y:S02]  /*88f0*/  @!P0 SYNCS.PHASECHK.TRANS64 P0, [R0+URZ], R3 ;  /* 0x00000003000085a7 */ /* 0x000ee400080010ff */
[----:B---3--:R-:W-:Y:S05]  /*8900*/  @!P0 BRA `(.L_x_157) ;  /* 0xfffffffc00f08947 */ /* 0x008fea000383ffff */
[----:B------:R-:W-:Y:S05]  /*8910*/  BRA `(.L_x_158) ;  /* 0xffffffa400107947 */ /* 0x000fea000383ffff */
.L_x_48:
[----:B------:R-:W-:-:S07]  /*8920*/  MOV R0, UR5 ;  /* 0x0000000500007c02 */ /* 0x000fce0008000f00 */
.L_x_159:
[----:B-1----:R1:W3:Y:S02]  /*8930*/  SYNCS.PHASECHK.TRANS64.TRYWAIT P0, [R0+URZ], R3 ;  /* 0x00000003000075a7 */ /* 0x0022e400080011ff */
[----:B---3--:R-:W-:Y:S05]  /*8940*/  @!P0 NANOSLEEP.SYNCS 0x989680 ;  /* 0x009896800000895d */ /* 0x008fea0003900000 */
[----:B------:R-:W3:Y:S02]  /*8950*/  @!P0 SYNCS.PHASECHK.TRANS64 P0, [R0+URZ], R3 ;  /* 0x00000003000085a7 */ /* 0x000ee400080010ff */
[----:B---3--:R-:W-:Y:S05]  /*8960*/  @!P0 BRA `(.L_x_159) ;  /* 0xfffffffc00f08947 */ /* 0x008fea000383ffff */
[----:B------:R-:W-:Y:S05]  /*8970*/  BRA `(.L_x_160) ;  /* 0xffffffa4001c7947 */ /* 0x000fea000383ffff */
.L_x_49:
[----:B------:R-:W-:-:S07]  /*8980*/  MOV R0, UR5 ;  /* 0x0000000500007c02 */ /* 0x000fce0008000f00 */
.L_x_161:
[----:B-1----:R1:W3:Y:S02]  /*8990*/  SYNCS.PHASECHK.TRANS64.TRYWAIT P0, [R0+URZ], R3 ;  /* 0x00000003000075a7 */ /* 0x0022e400080011ff */
[----:B---3--:R-:W-:Y:S05]  /*89a0*/  @!P0 NANOSLEEP.SYNCS 0x989680 ;  /* 0x009896800000895d */ /* 0x008fea0003900000 */
[----:B------:R-:W3:Y:S02]  /*89b0*/  @!P0 SYNCS.PHASECHK.TRANS64 P0, [R0+URZ], R3 ;  /* 0x00000003000085a7 */ /* 0x000ee400080010ff */
[----:B---3--:R-:W-:Y:S05]  /*89c0*/  @!P0 BRA `(.L_x_161) ;  /* 0xfffffffc00f08947 */ /* 0x008fea000383ffff */
[----:B------:R-:W-:Y:S05]  /*89d0*/  BRA `(.L_x_162) ;  /* 0xffffffa400287947 */ /* 0x000fea000383ffff */
.L_x_50:
[----:B------:R-:W-:-:S07]  /*89e0*/  MOV R0, UR5 ;  /* 0x0000000500007c02 */ /* 0x000fce0008000f00 */
.L_x_163:
[----:B-1----:R1:W3:Y:S02]  /*89f0*/  SYNCS.PHASECHK.TRANS64.TRYWAIT P0, [R0+URZ], R3 ;  /* 0x00000003000075a7 */ /* 0x0022e400080011ff */
[----:B---3--:R-:W-:Y:S05]  /*8a00*/  @!P0 NANOSLEEP.SYNCS 0x989680 ;  /* 0x009896800000895d */ /* 0x008fea0003900000 */
[----:B------:R-:W3:Y:S02]  /*8a10*/  @!P0 SYNCS.PHASECHK.TRANS64 P0, [R0+URZ], R3 ;  /* 0x00000003000085a7 */ /* 0x000ee400080010ff */
[----:B---3--:R-:W-:Y:S05]  /*8a20*/  @!P0 BRA `(.L_x_163) ;  /* 0xfffffffc00f08947 */ /* 0x008fea000383ffff */
[----:B------:R-:W-:Y:S05]  /*8a30*/  BRA `(.L_x_164) ;  /* 0xffffffa400347947 */ /* 0x000fea000383ffff */
.L_x_51:
[----:B------:R-:W-:-:S07]  /*8a40*/  MOV R0, UR5 ;  /* 0x0000000500007c02 */ /* 0x000fce0008000f00 */
.L_x_165:
[----:B-1----:R1:W3:Y:S02]  /*8a50*/  SYNCS.PHASECHK.TRANS64.TRYWAIT P0, [R0+URZ], R3 ;  /* 0x00000003000075a7 */ /* 0x0022e400080011ff */
[----:B---3--:R-:W-:Y:S05]  /*8a60*/  @!P0 NANOSLEEP.SYNCS 0x989680 ;  /* 0x009896800000895d */ /* 0x008fea0003900000 */
[----:B------:R-:W3:Y:S02]  /*8a70*/  @!P0 SYNCS.PHASECHK.TRANS64 P0, [R0+URZ], R3 ;  /* 0x00000003000085a7 */ /* 0x000ee400080010ff */
[----:B---3--:R-:W-:Y:S05]  /*8a80*/  @!P0 BRA `(.L_x_165) ;  /* 0xfffffffc00f08947 */ /* 0x008fea000383ffff */
[----:B------:R-:W-:Y:S05]  /*8a90*/  BRA `(.L_x_166) ;  /* 0xffffffa400407947 */ /* 0x000fea000383ffff */
.L_x_52:
[----:B------:R-:W-:-:S07]  /*8aa0*/  MOV R0, UR5 ;  /* 0x0000000500007c02 */ /* 0x000fce0008000f00 */
.L_x_167:
[----:B-1----:R1:W3:Y:S02]  /*8ab0*/  SYNCS.PHASECHK.TRANS64.TRYWAIT P0, [R0+URZ], R3 ;  /* 0x00000003000075a7 */ /* 0x0022e400080011ff */
[----:B---3--:R-:W-:Y:S05]  /*8ac0*/  @!P0 NANOSLEEP.SYNCS 0x989680 ;  /* 0x009896800000895d */ /* 0x008fea0003900000 */
[----:B------:R-:W3:Y:S02]  /*8ad0*/  @!P0 SYNCS.PHASECHK.TRANS64 P0, [R0+URZ], R3 ;  /* 0x00000003000085a7 */ /* 0x000ee400080010ff */
[----:B---3--:R-:W-:Y:S05]  /*8ae0*/  @!P0 BRA `(.L_x_167) ;  /* 0xfffffffc00f08947 */ /* 0x008fea000383ffff */
[----:B------:R-:W-:Y:S05]  /*8af0*/  BRA `(.L_x_168) ;  /* 0xffffffa4004c7947 */ /* 0x000fea000383ffff */
.L_x_53:
[----:B------:R-:W-:-:S07]  /*8b00*/  MOV R0, UR5 ;  /* 0x0000000500007c02 */ /* 0x000fce0008000f00 */
.L_x_169:
[----:B-1----:R1:W3:Y:S02]  /*8b10*/  SYNCS.PHASECHK.TRANS64.TRYWAIT P0, [R0+URZ], R3 ;  /* 0x00000003000075a7 */ /* 0x0022e400080011ff */
[----:B---3--:R-:W-:Y:S05]  /*8b20*/  @!P0 NANOSLEEP.SYNCS 0x989680 ;  /* 0x009896800000895d */ /* 0x008fea0003900000 */
[----:B------:R-:W3:Y:S02]  /*8b30*/  @!P0 SYNCS.PHASECHK.TRANS64 P0, [R0+URZ], R3 ;  /* 0x00000003000085a7 */ /* 0x000ee400080010ff */
[----:B---3--:R-:W-:Y:S05]  /*8b40*/  @!P0 BRA `(.L_x_169) ;  /* 0xfffffffc00f08947 */ /* 0x008fea000383ffff */
[----:B------:R-:W-:Y:S05]  /*8b50*/  BRA `(.L_x_170) ;  /* 0xffffffa400587947 */ /* 0x000fea000383ffff */
.L_x_54:
[----:B------:R-:W-:-:S07]  /*8b60*/  MOV R0, UR5 ;  /* 0x0000000500007c02 */ /* 0x000fce0008000f00 */
.L_x_171:
[----:B-1----:R1:W3:Y:S02]  /*8b70*/  SYNCS.PHASECHK.TRANS64.TRYWAIT P0, [R0+URZ], R3 ;  /* 0x00000003000075a7 */ /* 0x0022e400080011ff */
[----:B---3--:R-:W-:Y:S05]  /*8b80*/  @!P0 NANOSLEEP.SYNCS 0x989680 ;  /* 0x009896800000895d */ /* 0x008fea0003900000 */
[----:B------:R-:W3:Y:S02]  /*8b90*/  @!P0 SYNCS.PHASECHK.TRANS64 P0, [R0+URZ], R3 ;  /* 0x00000003000085a7 */ /* 0x000ee400080010ff */
[----:B---3--:R-:W-:Y:S05]  /*8ba0*/  @!P0 BRA `(.L_x_171) ;  /* 0xfffffffc00f08947 */ /* 0x008fea000383ffff */
[----:B------:R-:W-:Y:S05]  /*8bb0*/  BRA `(.L_x_172) ;  /* 0xffffffa400647947 */ /* 0x000fea000383ffff */
.L_x_55:
[----:B------:R-:W-:-:S07]  /*8bc0*/  MOV R0, UR5 ;  /* 0x0000000500007c02 */ /* 0x000fce0008000f00 */
.L_x_173:
[----:B-1----:R1:W3:Y:S02]  /*8bd0*/  SYNCS.PHASECHK.TRANS64.TRYWAIT P0, [R0+URZ], R3 ;  /* 0x00000003000075a7 */ /* 0x0022e400080011ff */
[----:B---3--:R-:W-:Y:S05]  /*8be0*/  @!P0 NANOSLEEP.SYNCS 0x989680 ;  /* 0x009896800000895d */ /* 0x008fea0003900000 */
[----:B------:R-:W3:Y:S02]  /*8bf0*/  @!P0 SYNCS.PHASECHK.TRANS64 P0, [R0+URZ], R3 ;  /* 0x00000003000085a7 */ /* 0x000ee400080010ff */
[----:B---3--:R-:W-:Y:S05]  /*8c00*/  @!P0 BRA `(.L_x_173) ;  /* 0xfffffffc00f08947 */ /* 0x008fea000383ffff */
[----:B------:R-:W-:Y:S05]  /*8c10*/  BRA `(.L_x_174) ;  /* 0xffffffa400707947 */ /* 0x000fea000383ffff */
.L_x_56:
[----:B------:R-:W-:-:S07]  /*8c20*/  MOV R0, UR5 ;  /* 0x0000000500007c02 */ /* 0x000fce0008000f00 */
.L_x_175:
[----:B-1----:R1:W3:Y:S02]  /*8c30*/  SYNCS.PHASECHK.TRANS64.TRYWAIT P0, [R0+URZ], R3 ;  /* 0x00000003000075a7 */ /* 0x0022e400080011ff */
[----:B---3--:R-:W-:Y:S05]  /*8c40*/  @!P0 NANOSLEEP.SYNCS 0x989680 ;  /* 0x009896800000895d */ /* 0x008fea0003900000 */
[----:B------:R-:W3:Y:S02]  /*8c50*/  @!P0 SYNCS.PHASECHK.TRANS64 P0, [R0+URZ], R3 ;  /* 0x00000003000085a7 */ /* 0x000ee400080010ff */
[----:B---3--:R-:W-:Y:S05]  /*8c60*/  @!P0 BRA `(.L_x_175) ;  /* 0xfffffffc00f08947 */ /* 0x008fea000383ffff */
[----:B------:R-:W-:Y:S05]  /*8c70*/  BRA `(.L_x_176) ;  /* 0xffffffa4007c7947 */ /* 0x000fea000383ffff */
.L_x_57:
[----:B------:R-:W-:-:S07]  /*8c80*/  MOV R0, UR5 ;  /* 0x0000000500007c02 */ /* 0x000fce0008000f00 */
.L_x_177:
[----:B-1----:R1:W3:Y:S02]  /*8c90*/  SYNCS.PHASECHK.TRANS64.TRYWAIT P0, [R0+URZ], R3 ;  /* 0x00000003000075a7 */ /* 0x0022e400080011ff */
[----:B---3--:R-:W-:Y:S05]  /*8ca0*/  @!P0 NANOSLEEP.SYNCS 0x989680 ;  /* 0x009896800000895d */ /* 0x008fea0003900000 */
[----:B------:R-:W3:Y:S02]  /*8cb0*/  @!P0 SYNCS.PHASECHK.TRANS64 P0, [R0+URZ], R3 ;  /* 0x00000003000085a7 */ /* 0x000ee400080010ff */
[----:B---3--:R-:W-:Y:S05]  /*8cc0*/  @!P0 BRA `(.L_x_177) ;  /* 0xfffffffc00f08947 */ /* 0x008fea000383ffff */
[----:B------:R-:W-:Y:S05]  /*8cd0*/  BRA `(.L_x_178) ;  /* 0xffffffa400887947 */ /* 0x000fea000383ffff */
.L_x_58:
[----:B------:R-:W-:-:S07]  /*8ce0*/  MOV R0, UR5 ;  /* 0x0000000500007c02 */ /* 0x000fce0008000f00 */
.L_x_179:
[----:B-1----:R1:W3:Y:S02]  /*8cf0*/  SYNCS.PHASECHK.TRANS64.TRYWAIT P0, [R0+URZ], R3 ;  /* 0x00000003000075a7 */ /* 0x0022e400080011ff */
[----:B---3--:R-:W-:Y:S05]  /*8d00*/  @!P0 NANOSLEEP.SYNCS 0x989680 ;  /* 0x009896800000895d */ /* 0x008fea0003900000 */
[----:B------:R-:W3:Y:S02]  /*8d10*/  @!P0 SYNCS.PHASECHK.TRANS64 P0, [R0+URZ], R3 ;  /* 0x00000003000085a7 */ /* 0x000ee400080010ff */
[----:B---3--:R-:W-:Y:S05]  /*8d20*/  @!P0 BRA `(.L_x_179) ;  /* 0xfffffffc00f08947 */ /* 0x008fea000383ffff */
[----:B------:R-:W-:Y:S05]  /*8d30*/  BRA `(.L_x_180) ;  /* 0xffffffa400947947 */ /* 0x000fea000383ffff */
.L_x_59:
[----:B------:R-:W-:-:S07]  /*8d40*/  MOV R0, UR5 ;  /* 0x0000000500007c02 */ /* 0x000fce0008000f00 */
.L_x_181:
[----:B-1----:R1:W3:Y:S02]  /*8d50*/  SYNCS.PHASECHK.TRANS64.TRYWAIT P0, [R0+URZ], R3 ;  /* 0x00000003000075a7 */ /* 0x0022e400080011ff */
[----:B---3--:R-:W-:Y:S05]  /*8d60*/  @!P0 NANOSLEEP.SYNCS 0x989680 ;  /* 0x009896800000895d */ /* 0x008fea0003900000 */
[----:B------:R-:W3:Y:S02]  /*8d70*/  @!P0 SYNCS.PHASECHK.TRANS64 P0, [R0+URZ], R3 ;  /* 0x00000003000085a7 */ /* 0x000ee400080010ff */
[----:B---3--:R-:W-:Y:S05]  /*8d80*/  @!P0 BRA `(.L_x_181) ;  /* 0xfffffffc00f08947 */ /* 0x008fea000383ffff */
[----:B------:R-:W-:Y:S05]  /*8d90*/  BRA `(.L_x_182) ;  /* 0xffffffa400a07947 */ /* 0x000fea000383ffff */
.L_x_62:
[----:B-1----:R1:W2:Y:S02]  /*8da0*/  SYNCS.PHASECHK.TRANS64.TRYWAIT P0, [R0+URZ+0x1b0], R4 ;  /* 0x0001b004000075a7 */ /* 0x0022a400080011ff */
[----:B--2---:R-:W-:Y:S05]  /*8db0*/  @!P0 NANOSLEEP.SYNCS 0x989680 ;  /* 0x009896800000895d */ /* 0x004fea0003900000 */
[----:B------:R-:W2:Y:S02]  /*8dc0*/  @!P0 SYNCS.PHASECHK.TRANS64 P0, [R0+URZ+0x1b0], R4 ;  /* 0x0001b004000085a7 */ /* 0x000ea400080010ff */
[----:B--2---:R-:W-:Y:S05]  /*8dd0*/  @!P0 BRA `(.L_x_62) ;  /* 0xfffffffc00f08947 */ /* 0x004fea000383ffff */
[----:B------:R-:W-:Y:S05]  /*8de0*/  BRA `(.L_x_183) ;  /* 0xffffffa800047947 */ /* 0x000fea000383ffff */
.L_x_63:
[----:B------:R-:W-:-:S07]  /*8df0*/  MOV R0, UR4 ;  /* 0x0000000400007c02 */ /* 0x000fce0008000f00 */
.L_x_184:
[----:B-1----:R1:W2:Y:S02]  /*8e00*/  SYNCS.PHASECHK.TRANS64.TRYWAIT P0, [R0+URZ+0x160], R5 ;  /* 0x00016005000075a7 */ /* 0x0022a400080011ff */
[----:B--2---:R-:W-:Y:S05]  /*8e10*/  @!P0 NANOSLEEP.SYNCS 0x989680 ;  /* 0x009896800000895d */ /* 0x004fea0003900000 */
[----:B------:R-:W2:Y:S02]  /*8e20*/  @!P0 SYNCS.PHASECHK.TRANS64 P0, [R0+URZ+0x160], R5 ;  /* 0x00016005000085a7 */ /* 0x000ea400080010ff */
[----:B--2---:R-:W-:Y:S05]  /*8e30*/  @!P0 BRA `(.L_x_184) ;  /* 0xfffffffc00f08947 */ /* 0x004fea000383ffff */
[----:B------:R-:W-:Y:S05]  /*8e40*/  BRA `(.L_x_185) ;  /* 0xffffffa800147947 */ /* 0x000fea000383ffff */
.L_x_64:
[----:B-1----:R1:W2:Y:S02]  /*8e50*/  SYNCS.PHASECHK.TRANS64.TRYWAIT P1, [R0+URZ+0x150], R4 ;  /* 0x00015004000075a7 */ /* 0x0022a400080211ff */
[----:B--2---:R-:W-:Y:S05]  /*8e60*/  @!P1 NANOSLEEP.SYNCS 0x989680 ;  /* 0x009896800000995d */ /* 0x004fea0003900000 */
[----:B------:R-:W2:Y:S02]  /*8e70*/  @!P1 SYNCS.PHASECHK.TRANS64 P1, [R0+URZ+0x150], R4 ;  /* 0x00015004000095a7 */ /* 0x000ea400080210ff */
[----:B--2---:R-:W-:Y:S05]  /*8e80*/  @!P1 BRA `(.L_x_64) ;  /* 0xfffffffc00f09947 */ /* 0x004fea000383ffff */
[----:B------:R-:W-:Y:S05]  /*8e90*/  BRA `(.L_x_186) ;  /* 0xffffffa800447947 */ /* 0x000fea000383ffff */
.L_x_67:
[----:B------:R-:W-:-:S07]  /*8ea0*/  MOV R0, UR4 ;  /* 0x0000000400007c02 */ /* 0x000fce0008000f00 */
.L_x_187:
[----:B-1----:R1:W2:Y:S02]  /*8eb0*/  SYNCS.PHASECHK.TRANS64.TRYWAIT P0, [R0+URZ+0x160], R2 ;  /* 0x00016002000075a7 */ /* 0x0022a400080011ff */
[----:B--2---:R-:W-:Y:S05]  /*8ec0*/  @!P0 NANOSLEEP.SYNCS 0x989680 ;  /* 0x009896800000895d */ /* 0x004fea0003900000 */
[----:B------:R-:W2:Y:S02]  /*8ed0*/  @!P0 SYNCS.PHASECHK.TRANS64 P0, [R0+URZ+0x160], R2 ;  /* 0x00016002000085a7 */ /* 0x000ea400080010ff */
[----:B--2---:R-:W-:Y:S05]  /*8ee0*/  @!P0 BRA `(.L_x_187) ;  /* 0xfffffffc00f08947 */ /* 0x004fea000383ffff */
[----:B------:R-:W-:Y:S05]  /*8ef0*/  BRA `(.L_x_66) ;  /* 0xffffffa800987947 */ /* 0x000fea000383ffff */
.L_x_76:
[----:B-1----:R-:W-:-:S04]  /*8f00*/  MOV R5, UR5 ;  /* 0x0000000500057c02 */ /* 0x002fc80008000f00 */
[----:B------:R1:W2:Y:S03]  /*8f10*/  SYNCS.PHASECHK.TRANS64.TRYWAIT P0, [R5+URZ+0x8], R6 ;  /* 0x00000806050075a7 */ /* 0x0002a600080011ff */
[----:B--2---:R-:W-:Y:S05]  /*8f20*/  @!P0 NANOSLEEP.SYNCS 0x989680 ;  /* 0x009896800000895d */ /* 0x004fea0003900000 */
[----:B------:R-:W2:Y:S02]  /*8f30*/  @!P0 SYNCS.PHASECHK.TRANS64 P0, [R5+URZ+0x8], R6 ;  /* 0x00000806050085a7 */ /* 0x000ea400080010ff */
[----:B--2---:R-:W-:Y:S05]  /*8f40*/  @!P0 BRA `(.L_x_76) ;  /* 0xfffffffc00ec8947 */ /* 0x004fea000383ffff */
[----:B------:R-:W-:Y:S05]  /*8f50*/  BRA `(.L_x_75) ;  /* 0xffffffac00507947 */ /* 0x000fea000383ffff */
.L_x_78:
[----:B------:R-:W-:Y:S01]  /*8f60*/  BSSY B0, `(.L_x_188) ;  /* 0x0000006000007945 */ /* 0x000fe20003800000 */
[----:B------:R-:W-:-:S07]  /*8f70*/  MOV R15, 0xffffffff ;  /* 0xffffffff000f7802 */ /* 0x000fce0000000f00 */
[----:B-1---5:R-:W-:Y:S05]  /*8f80*/  WARPSYNC.COLLECTIVE R15, `(.L_x_189) ;  /* 0x000000000f0c7348 */ /* 0x022fea0003c00000 */
[----:B------:R-:W-:Y:S02]  /*8f90*/  ELECT P6, UR79, PT ;  /* 0x00000000004f782f */ /* 0x000fe400038c0000 */
[----:B------:R-:W-:Y:S01]  /*8fa0*/  MOV R14, UR79 ;  /* 0x0000004f000e7c02 */ /* 0x000fe20008000f00 */
[----:B-1---5:R-:W-:Y:S10]  /*8fb0*/  ENDCOLLECTIVE ;  /* 0x000000000000791b */ /* 0x022ff40003800000 */
.L_x_189:
[----:B------:R-:W-:Y:S05]  /*8fc0*/  BSYNC B0 ;  /* 0x0000000000007941 */ /* 0x000fea0003800000 */
.L_x_188:
[----:B------:R-:W-:Y:S05]  /*8fd0*/  BRA `(.L_x_190) ;  /* 0xffffffac00807947 */ /* 0x000fea000383ffff */
.L_x_80:
[----:B-1----:R-:W-:-:S04]  /*8fe0*/  MOV R3, UR5 ;  /* 0x0000000500037c02 */ /* 0x002fc80008000f00 */
[----:B------:R1:W2:Y:S03]  /*8ff0*/  SYNCS.PHASECHK.TRANS64.TRYWAIT P0, [R3+URZ+0x8], R4 ;  /* 0x00000804030075a7 */ /* 0x0002a600080011ff */
[----:B--2---:R-:W-:Y:S05]  /*9000*/  @!P0 NANOSLEEP.SYNCS 0x989680 ;  /* 0x009896800000895d */ /* 0x004fea0003900000 */
[----:B------:R-:W2:Y:S02]  /*9010*/  @!P0 SYNCS.PHASECHK.TRANS64 P0, [R3+URZ+0x8], R4 ;  /* 0x00000804030085a7 */ /* 0x000ea400080010ff */
[----:B--2---:R-:W-:Y:S05]  /*9020*/  @!P0 BRA `(.L_x_80) ;  /* 0xfffffffc00ec8947 */ /* 0x004fea000383ffff */
[----:B------:R-:W-:Y:S05]  /*9030*/  BRA `(.L_x_79) ;  /* 0xffffffac00847947 */ /* 0x000fea000383ffff */
.L_x_81:
[----:B-1----:R1:W2:Y:S02]  /*9040*/  SYNCS.PHASECHK.TRANS64.TRYWAIT P0, [R0+URZ+0x150], R4 ;  /* 0x00015004000075a7 */ /* 0x0022a400080011ff */
[----:B--2---:R-:W-:Y:S05]  /*9050*/  @!P0 NANOSLEEP.SYNCS 0x989680 ;  /* 0x009896800000895d */ /* 0x004fea0003900000 */
[----:B------:R-:W2:Y:S02]  /*9060*/  @!P0 SYNCS.PHASECHK.TRANS64 P0, [R0+URZ+0x150], R4 ;  /* 0x00015004000085a7 */ /* 0x000ea400080010ff */
[----:B--2---:R-:W-:Y:S05]  /*9070*/  @!P0 BRA `(.L_x_81) ;  /* 0xfffffffc00f08947 */ /* 0x004fea000383ffff */
[----:B------:R-:W-:Y:S05]  /*9080*/  BRA `(.L_x_191) ;  /* 0xffffffb000707947 */ /* 0x000fea000383ffff */
.L_x_83:
[----:B------:R-:W-:-:S07]  /*9090*/  MOV R0, UR31 ;  /* 0x0000001f00007c02 */ /* 0x000fce0008000f00 */
.L_x_192:
[----:B-1----:R1:W2:Y:S02]  /*90a0*/  SYNCS.PHASECHK.TRANS64.TRYWAIT P0, [R0+URZ+0x190], R4 ;  /* 0x00019004000075a7 */ /* 0x0022a400080011ff */
[----:B--2---:R-:W-:Y:S05]  /*90b0*/  @!P0 NANOSLEEP.SYNCS 0x989680 ;  /* 0x009896800000895d */ /* 0x004fea0003900000 */
[----:B------:R-:W2:Y:S02]  /*90c0*/  @!P0 SYNCS.PHASECHK.TRANS64 P0, [R0+URZ+0x190], R4 ;  /* 0x00019004000085a7 */ /* 0x000ea400080010ff */
[----:B--2---:R-:W-:Y:S05]  /*90d0*/  @!P0 BRA `(.L_x_192) ;  /* 0xfffffffc00f08947 */ /* 0x004fea000383ffff */
[----:B------:R-:W-:Y:S05]  /*90e0*/  BRA `(.L_x_193) ;  /* 0xffffffb000bc7947 */ /* 0x000fea000383ffff */
.L_x_86:
[----:B------:R-:W-:Y:S07]  /*90f0*/  MOV R0, UR5 ;  /* 0x0000000500007c02 */ /* 0x000fee0008000f00 */
.L_x_194:
[----:B-1----:R1:W2:Y:S02]  /*9100*/  SYNCS.PHASECHK.TRANS64.TRYWAIT P0, [R0+URZ], R4 ;  /* 0x00000004000075a7 */ /* 0x0022a400080011ff */
[----:B--2---:R-:W-:Y:S05]  /*9110*/  @!P0 NANOSLEEP.SYNCS 0x989680 ;  /* 0x009896800000895d */ /* 0x004fea0003900000 */
[----:B------:R-:W2:Y:S02]  /*9120*/  @!P0 SYNCS.PHASECHK.TRANS64 P0, [R0+URZ], R4 ;  /* 0x00000004000085a7 */ /* 0x000ea400080010ff */
[----:B--2---:R-:W-:Y:S05]  /*9130*/  @!P0 BRA `(.L_x_194) ;  /* 0xfffffffc00f08947 */ /* 0x004fea000383ffff */
[----:B------:R-:W-:Y:S05]  /*9140*/  BRA `(.L_x_85) ;  /* 0xffffffb000d07947 */ /* 0x000fea000383ffff */
.L_x_90:
[----:B-1----:R-:W-:-:S07]  /*9150*/  MOV R0, UR4 ;  /* 0x0000000400007c02 */ /* 0x002fce0008000f00 */
.L_x_195:
[----:B-1----:R1:W2:Y:S02]  /*9160*/  SYNCS.PHASECHK.TRANS64.TRYWAIT P0, [R0+URZ], R2 ;  /* 0x00000002000075a7 */ /* 0x0022a400080011ff */
[----:B--2---:R-:W-:Y:S05]  /*9170*/  @!P0 NANOSLEEP.SYNCS 0x989680 ;  /* 0x009896800000895d */ /* 0x004fea0003900000 */
[----:B------:R-:W2:Y:S02]  /*9180*/  @!P0 SYNCS.PHASECHK.TRANS64 P0, [R0+URZ], R2 ;  /* 0x00000002000085a7 */ /* 0x000ea400080010ff */
[----:B--2---:R-:W-:Y:S05]  /*9190*/  @!P0 BRA `(.L_x_195) ;  /* 0xfffffffc00f08947 */ /* 0x004fea000383ffff */
[----:B------:R-:W-:Y:S05]  /*91a0*/  BRA `(.L_x_196) ;  /* 0xffffffb400c47947 */ /* 0x000fea000383ffff */
.L_x_91:
[----:B------:R-:W-:-:S07]  /*91b0*/  MOV R0, UR5 ;  /* 0x0000000500007c02 */ /* 0x000fce0008000f00 */
.L_x_197:
[----:B-1----:R1:W2:Y:S02]  /*91c0*/  SYNCS.PHASECHK.TRANS64.TRYWAIT P0, [R0+URZ], R3 ;  /* 0x00000003000075a7 */ /* 0x0022a400080011ff */
[----:B--2---:R-:W-:Y:S05]  /*91d0*/  @!P0 NANOSLEEP.SYNCS 0x989680 ;  /* 0x009896800000895d */ /* 0x004fea0003900000 */
[----:B------:R-:W2:Y:S02]  /*91e0*/  @!P0 SYNCS.PHASECHK.TRANS64 P0, [R0+URZ], R3 ;  /* 0x00000003000085a7 */ /* 0x000ea400080010ff */
[----:B--2---:R-:W-:Y:S05]  /*91f0*/  @!P0 BRA `(.L_x_197) ;  /* 0xfffffffc00f08947 */ /* 0x004fea000383ffff */
[----:B------:R-:W-:Y:S05]  /*9200*/  BRA `(.L_x_198) ;  /* 0xffffffb400d07947 */ /* 0x000fea000383ffff */
.L_x_92:
[----:B------:R-:W-:-:S07]  /*9210*/  MOV R0, UR5 ;  /* 0x0000000500007c02 */ /* 0x000fce0008000f00 */
.L_x_199:
[----:B-1----:R1:W2:Y:S02]  /*9220*/  SYNCS.PHASECHK.TRANS64.TRYWAIT P0, [R0+URZ], R3 ;  /* 0x00000003000075a7 */ /* 0x0022a400080011ff */
[----:B--2---:R-:W-:Y:S05]  /*9230*/  @!P0 NANOSLEEP.SYNCS 0x989680 ;  /* 0x009896800000895d */ /* 0x004fea0003900000 */
[----:B------:R-:W2:Y:S02]  /*9240*/  @!P0 SYNCS.PHASECHK.TRANS64 P0, [R0+URZ], R3 ;  /* 0x00000003000085a7 */ /* 0x000ea400080010ff */
[----:B--2---:R-:W-:Y:S05]  /*9250*/  @!P0 BRA `(.L_x_199) ;  /* 0xfffffffc00f08947 */ /* 0x004fea000383ffff */
[----:B------:R-:W-:Y:S05]  /*9260*/  BRA `(.L_x_200) ;  /* 0xffffffb400dc7947 */ /* 0x000fea000383ffff */
.L_x_95:
[----:B------:R-:W-:-:S07]  /*9270*/  MOV R0, UR26 ;  /* 0x0000001a00007c02 */ /* 0x000fce0008000f00 */
.L_x_201:
[----:B-1----:R1:W2:Y:S02]  /*9280*/  SYNCS.PHASECHK.TRANS64.TRYWAIT P1, [R0+URZ+0x1d0], R2 ;  /* 0x0001d002000075a7 */ /* 0x0022a400080211ff */
[----:B--2---:R-:W-:Y:S05]  /*9290*/  @!P1 NANOSLEEP.SYNCS 0x989680 ;  /* 0x009896800000995d */ /* 0x004fea0003900000 */
[----:B------:R-:W2:Y:S02]  /*92a0*/  @!P1 SYNCS.PHASECHK.TRANS64 P1, [R0+URZ+0x1d0], R2 ;  /* 0x0001d002000095a7 */ /* 0x000ea400080210ff */
[----:B--2---:R-:W-:Y:S05]  /*92b0*/  @!P1 BRA `(.L_x_201) ;  /* 0xfffffffc00f09947 */ /* 0x004fea000383ffff */
[----:B------:R-:W-:Y:S05]  /*92c0*/  BRA `(.L_x_202) ;  /* 0xffffffb800287947 */ /* 0x000fea000383ffff */
.L_x_100:
[----:B--2---:R2:W4:Y:S02]  /*92d0*/  SYNCS.PHASECHK.TRANS64.TRYWAIT P0, [R12+URZ+0x150], R0 ;  /* 0x000150000c0075a7 */ /* 0x00452400080011ff */
[----:B----4-:R-:W-:Y:S05]  /*92e0*/  @!P0 NANOSLEEP.SYNCS 0x989680 ;  /* 0x009896800000895d */ /* 0x010fea0003900000 */
[----:B------:R-:W4:Y:S02]  /*92f0*/  @!P0 SYNCS.PHASECHK.TRANS64 P0, [R12+URZ+0x150], R0 ;  /* 0x000150000c0085a7 */ /* 0x000f2400080010ff */
[----:B----4-:R-:W-:Y:S05]  /*9300*/  @!P0 BRA `(.L_x_100) ;  /* 0xfffffffc00f08947 */ /* 0x010fea000383ffff */
[----:B------:R-:W-:Y:S05]  /*9310*/  BRA `(.L_x_203) ;  /* 0xffffffbc00447947 */ /* 0x000fea000383ffff */
.L_x_103:
[----:B-1----:R-:W-:Y:S07]  /*9320*/  MOV R0, UR29 ;  /* 0x0000001d00007c02 */ /* 0x002fee0008000f00 */
.L_x_204:
[----:B-1----:R1:W2:Y:S02]  /*9330*/  SYNCS.PHASECHK.TRANS64.TRYWAIT P2, [R0+URZ+0x148], R6 ;  /* 0x00014806000075a7 */ /* 0x0022a400080411ff */
[----:B--2---:R-:W-:Y:S05]  /*9340*/  @!P2 NANOSLEEP.SYNCS 0x989680 ;  /* 0x009896800000a95d */ /* 0x004fea0003900000 */
[----:B------:R-:W2:Y:S02]  /*9350*/  @!P2 SYNCS.PHASECHK.TRANS64 P2, [R0+URZ+0x148], R6 ;  /* 0x000148060000a5a7 */ /* 0x000ea400080410ff */
[----:B--2---:R-:W-:Y:S05]  /*9360*/  @!P2 BRA `(.L_x_204) ;  /* 0xfffffffc00f0a947 */ /* 0x004fea000383ffff */
[----:B------:R-:W-:Y:S05]  /*9370*/  BRA `(.L_x_102) ;  /* 0xffffffc000a87947 */ /* 0x000fea000383ffff */
.L_x_106:
[----:B------:R-:W-:Y:S07]  /*9380*/  MOV R0, UR4 ;  /* 0x0000000400007c02 */ /* 0x000fee0008000f00 */
.L_x_205:
[----:B-1----:R1:W2:Y:S02]  /*9390*/  SYNCS.PHASECHK.TRANS64.TRYWAIT P0, [R0+URZ+0x128], R9 ;  /* 0x00012809000075a7 */ /* 0x0022a400080011ff */
[----:B--2---:R-:W-:Y:S05]  /*93a0*/  @!P0 NANOSLEEP.SYNCS 0x989680 ;  /* 0x009896800000895d */ /* 0x004fea0003900000 */
[----:B------:R-:W2:Y:S02]  /*93b0*/  @!P0 SYNCS.PHASECHK.TRANS64 P0, [R0+URZ+0x128], R9 ;  /* 0x00012809000085a7 */ /* 0x000ea400080010ff */
[----:B--2---:R-:W-:Y:S05]  /*93c0*/  @!P0 BRA `(.L_x_205) ;  /* 0xfffffffc00f08947 */ /* 0x004fea000383ffff */
[----:B------:R-:W-:Y:S05]  /*93d0*/  BRA `(.L_x_206) ;  /* 0xffffffc400087947 */ /* 0x000fea000383ffff */
.L_x_107:
[----:B------:R-:W-:Y:S07]  /*93e0*/  MOV R0, UR5 ;  /* 0x0000000500007c02 */ /* 0x000fee0008000f00 */
.L_x_207:
[----:B-1----:R1:W2:Y:S02]  /*93f0*/  SYNCS.PHASECHK.TRANS64.TRYWAIT P0, [R0+URZ+0x128], R6 ;  /* 0x00012806000075a7 */ /* 0x0022a400080011ff */
[----:B--2---:R-:W-:Y:S05]  /*9400*/  @!P0 NANOSLEEP.SYNCS 0x989680 ;  /* 0x009896800000895d */ /* 0x004fea0003900000 */
[----:B------:R-:W2:Y:S02]  /*9410*/  @!P0 SYNCS.PHASECHK.TRANS64 P0, [R0+URZ+0x128], R6 ;  /* 0x00012806000085a7 */ /* 0x000ea400080010ff */
[----:B--2---:R-:W-:Y:S05]  /*9420*/  @!P0 BRA `(.L_x_207) ;  /* 0xfffffffc00f08947 */ /* 0x004fea000383ffff */
[----:B------:R-:W-:Y:S05]  /*9430*/  BRA `(.L_x_208) ;  /* 0xffffffc400847947 */ /* 0x000fea000383ffff */
.L_x_109:
[----:B------:R-:W-:-:S07]  /*9440*/  MOV R0, UR4 ;  /* 0x0000000400007c02 */ /* 0x000fce0008000f00 */
.L_x_209:
[----:B-1----:R1:W2:Y:S02]  /*9450*/  SYNCS.PHASECHK.TRANS64.TRYWAIT P0, [R0+URZ], R2 ;  /* 0x00000002000075a7 */ /* 0x0022a400080011ff */
[----:B--2---:R-:W-:Y:S05]  /*9460*/  @!P0 NANOSLEEP.SYNCS 0x989680 ;  /* 0x009896800000895d */ /* 0x004fea0003900000 */
[----:B------:R-:W2:Y:S02]  /*9470*/  @!P0 SYNCS.PHASECHK.TRANS64 P0, [R0+URZ], R2 ;  /* 0x00000002000085a7 */ /* 0x000ea400080010ff */
[----:B--2---:R-:W-:Y:S05]  /*9480*/  @!P0 BRA `(.L_x_209) ;  /* 0xfffffffc00f08947 */ /* 0x004fea000383ffff */
[----:B------:R-:W-:Y:S05]  /*9490*/  BRA `(.L_x_210) ;  /* 0xffffffc800387947 */ /* 0x000fea000383ffff */
.L_x_110:
[----:B------:R-:W-:-:S07]  /*94a0*/  MOV R0, UR5 ;  /* 0x0000000500007c02 */ /* 0x000fce0008000f00 */
.L_x_211:
[----:B-1----:R1:W2:Y:S02]  /*94b0*/  SYNCS.PHASECHK.TRANS64.TRYWAIT P0, [R0+URZ], R2 ;  /* 0x00000002000075a7 */ /* 0x0022a400080011ff */
[----:B--2---:R-:W-:Y:S05]  /*94c0*/  @!P0 NANOSLEEP.SYNCS 0x989680 ;  /* 0x009896800000895d */ /* 0x004fea0003900000 */
[----:B------:R-:W2:Y:S02]  /*94d0*/  @!P0 SYNCS.PHASECHK.TRANS64 P0, [R0+URZ], R2 ;  /* 0x00000002000085a7 */ /* 0x000ea400080010ff */
[----:B--2---:R-:W-:Y:S05]  /*94e0*/  @!P0 BRA `(.L_x_211) ;  /* 0xfffffffc00f08947 */ /* 0x004fea000383ffff */
[----:B------:R-:W-:Y:S05]  /*94f0*/  BRA `(.L_x_212) ;  /* 0xffffffc800447947 */ /* 0x000fea000383ffff */
.L_x_112:
[----:B-1----:R1:W2:Y:S02]  /*9500*/  SYNCS.PHASECHK.TRANS64.TRYWAIT P0, [R3+URZ+0x150], R0 ;  /* 0x00015000030075a7 */ /* 0x0022a400080011ff */
[----:B--2---:R-:W-:Y:S05]  /*9510*/  @!P0 NANOSLEEP.SYNCS 0x989680 ;  /* 0x009896800000895d */ /* 0x004fea0003900000 */
[----:B------:R-:W2:Y:S02]  /*9520*/  @!P0 SYNCS.PHASECHK.TRANS64 P0, [R3+URZ+0x150], R0 ;  /* 0x00015000030085a7 */ /* 0x000ea400080010ff */
[----:B--2---:R-:W-:Y:S05]  /*9530*/  @!P0 BRA `(.L_x_112) ;  /* 0xfffffffc00f08947 */ /* 0x004fea000383ffff */
[----:B------:R-:W-:Y:S05]  /*9540*/  BRA `(.L_x_213) ;  /* 0xffffffcc002c7947 */ /* 0x000fea000383ffff */
.L_x_122:
[----:B-1----:R1:W2:Y:S02]  /*9550*/  SYNCS.PHASECHK.TRANS64.TRYWAIT P1, [R0+URZ+0x110], R3 ;  /* 0x00011003000075a7 */ /* 0x0022a400080211ff */
[----:B--2---:R-:W-:Y:S05]  /*9560*/  @!P1 NANOSLEEP.SYNCS 0x989680 ;  /* 0x009896800000995d */ /* 0x004fea0003900000 */
[----:B------:R-:W2:Y:S02]  /*9570*/  @!P1 SYNCS.PHASECHK.TRANS64 P1, [R0+URZ+0x110], R3 ;  /* 0x00011003000095a7 */ /* 0x000ea400080210ff */
[----:B--2---:R-:W-:Y:S05]  /*9580*/  @!P1 BRA `(.L_x_122) ;  /* 0xfffffffc00f09947 */ /* 0x004fea000383ffff */
[----:B------:R-:W-:Y:S05]  /*9590*/  BRA `(.L_x_121) ;  /* 0xffffffd800ac7947 */ /* 0x000fea000383ffff */
.L_x_124:
[----:B-1----:R1:W4:Y:S02]  /*95a0*/  SYNCS.PHASECHK.TRANS64.TRYWAIT P0, [R53+URZ+0x170], R2 ;  /* 0x00017002350075a7 */ /* 0x00232400080011ff */
[----:B----4-:R-:W-:Y:S05]  /*95b0*/  @!P0 NANOSLEEP.SYNCS 0x989680 ;  /* 0x009896800000895d */ /* 0x010fea0003900000 */
[----:B------:R-:W4:Y:S02]  /*95c0*/  @!P0 SYNCS.PHASECHK.TRANS64 P0, [R53+URZ+0x170], R2 ;  /* 0x00017002350085a7 */ /* 0x000f2400080010ff */
[----:B----4-:R-:W-:Y:S05]  /*95d0*/  @!P0 BRA `(.L_x_124) ;  /* 0xfffffffc00f08947 */ /* 0x010fea000383ffff */
[----:B------:R-:W-:Y:S05]  /*95e0*/  BRA `(.L_x_123) ;  /* 0xffffffd800dc7947 */ /* 0x000fea000383ffff */
.L_x_135:
[----:B-1----:R1:W2:Y:S02]  /*95f0*/  SYNCS.PHASECHK.TRANS64.TRYWAIT P0, [R3+URZ+0x110], R66 ;  /* 0x00011042030075a7 */ /* 0x0022a400080011ff */
[----:B--2---:R-:W-:Y:S05]  /*9600*/  @!P0 NANOSLEEP.SYNCS 0x989680 ;  /* 0x009896800000895d */ /* 0x004fea0003900000 */
[----:B------:R-:W2:Y:S02]  /*9610*/  @!P0 SYNCS.PHASECHK.TRANS64 P0, [R3+URZ+0x110], R66 ;  /* 0x00011042030085a7 */ /* 0x000ea400080010ff */
[----:B--2---:R-:W-:Y:S05]  /*9620*/  @!P0 BRA `(.L_x_135) ;  /* 0xfffffffc00f08947 */ /* 0x004fea000383ffff */
[----:B------:R-:W-:Y:S05]  /*9630*/  BRA `(.L_x_134) ;  /* 0xffffffe400047947 */ /* 0x000fea000383ffff */
        .weak           $__internal_0_$__cuda_sm10x_tcgen05_guardrail_trap_col_being_dealloced_not_returned_by_alloc
        .type           $__internal_0_$__cuda_sm10x_tcgen05_guardrail_trap_col_being_dealloced_not_returned_by_alloc,@function
        .size           $__internal_0_$__cuda_sm10x_tcgen05_guardrail_trap_col_being_dealloced_not_returned_by_alloc,($__internal_1_$__cuda_sm10x_tcgen05_guardrail_trap_phase_invalid_during_alloc - $__internal_0_$__cuda_sm10x_tcgen05_guardrail_trap_col_being_dealloced_not_returned_by_alloc)
$__internal_0_$__cuda_sm10x_tcgen05_guardrail_trap_col_being_dealloced_not_returned_by_alloc:
[----:B------:R-:W-:Y:S05]  /*9640*/  BPT.TRAP 0x1 ;  /* 0x000000040000795c */ /* 0x000fea0000300000 */
[----:B------:R-:W-:-:S04]  /*9650*/  HFMA2 R3, -RZ, RZ, 0, 0 ;  /* 0x00000000ff037431 */ /* 0x000fc800000001ff */
[----:B------:R-:W-:Y:S05]  /*9660*/  RET.REL.NODEC R2 `(_ZN7cutlass13device_kernelINS_4gemm6kernel13GemmUniversalIN4cute5tupleIJiiiiEEENS1_10collective13CollectiveMmaINS1_35MainloopSm100TmaUmmaWarpSpecializedILi17ELi2ELi4ENS5_IJNS4_1CILi2EEESB_NSA_ILi1EEEEEEEENS5_IJNSA_ILi128EEENSA_ILi64EEESG_EEENS_6half_tENS5_IJlSC_lEEESI_SJ_NS4_8TiledMMAINS4_8MMA_AtomIJNS4_26SM100_MMA_F16BF16_2x1SM_SSISI_SI_fLi128ELi64ELNS4_4UMMA5MajorE0ELSO_0ELNSN_7ScaleInE0ELSP_0EEEEEENS4_6LayoutINS5_IJSC_SC_SC_EEENS5_IJNSA_ILi0EEESU_SU_EEEEENS5_IJNS4_10UnderscoreESX_SX_EEEEENS4_28SM100_TMA_2SM_LOAD_MULTICASTENS4_14ComposedLayoutINS4_7SwizzleILi3ELi4ELi3EEENS4_18smem_ptr_flag_bitsILi16EEENSS_INS5_IJNSA_ILi8EEESG_EEENS5_IJSG_SC_EEEEEEEvNS4_8identityENS4_18SM100_TMA_2SM_LOADES1A_vS1B_EENS_8epilogue10collective18CollectiveEpilogueINS1E_23Sm100TmaWarpSpecializedILi3ELi2ELi16ELb1ELb0EEEJNS5_IJSG_SG_SG_EEENS5_IJNSS_ISG_SC_EENSS_INS5_IJNSA_ILi16EEESB_EEENS5_IJSC_NSA_ILi32EEEEEEEEEEESI_SJ_SI_SJ_NS1E_6fusion15FusionCallbacksIS1I_NS1R_17LinearCombinationISI_fSI_fLNS_15FloatRoundStyleE2EEES1J_S1Q_JEEENS4_5SM1004TMEM4LOAD26SM100_TMEM_LOAD_32dp32b16xENS4_13SM90_TMA_LOADENS11_INS12_ILi1ELi4ELi3EEES15_NSS_INS5_IJS16_S1L_EEENS5_IJS1L_SC_EEEEEEENS4_39AutoVectorizingCopyWithAssumedAlignmentILi128EEENS4_14SM90_TMA_STOREES26_S28_S28_EEEvvEEEEvNT_6ParamsE) ;  /* 0xffffff6802647950 */ /* 0x000fea0003c3ffff */
        .weak           $__internal_1_$__cuda_sm10x_tcgen05_guardrail_trap_phase_invalid_during_alloc
        .type           $__internal_1_$__cuda_sm10x_tcgen05_guardrail_trap_phase_invalid_during_alloc,@function
        .size           $__internal_1_$__cuda_sm10x_tcgen05_guardrail_trap_phase_invalid_during_alloc,($__internal_2_$__cuda_sm10x_tcgen05_guardrail_trap_unallocated_columns_being_dealloced - $__internal_1_$__cuda_sm10x_tcgen05_guardrail_trap_phase_invalid_during_alloc)
$__internal_1_$__cuda_sm10x_tcgen05_guardrail_trap_phase_invalid_during_alloc:
[----:B------:R-:W-:Y:S05]  /*9670*/  BPT.TRAP 0x1 ;  /* 0x000000040000795c */ /* 0x000fea0000300000 */
[----:B------:R-:W-:-:S04]  /*9680*/  MOV R5, 0x0 ;  /* 0x0000000000057802 */ /* 0x000fc80000000f00 */
[----:B------:R-:W-:Y:S05]  /*9690*/  RET.REL.NODEC R4 `(_ZN7cutlass13device_kernelINS_4gemm6kernel13GemmUniversalIN4cute5tupleIJiiiiEEENS1_10collective13CollectiveMmaINS1_35MainloopSm100TmaUmmaWarpSpecializedILi17ELi2ELi4ENS5_IJNS4_1CILi2EEESB_NSA_ILi1EEEEEEEENS5_IJNSA_ILi128EEENSA_ILi64EEESG_EEENS_6half_tENS5_IJlSC_lEEESI_SJ_NS4_8TiledMMAINS4_8MMA_AtomIJNS4_26SM100_MMA_F16BF16_2x1SM_SSISI_SI_fLi128ELi64ELNS4_4UMMA5MajorE0ELSO_0ELNSN_7ScaleInE0ELSP_0EEEEEENS4_6LayoutINS5_IJSC_SC_SC_EEENS5_IJNSA_ILi0EEESU_SU_EEEEENS5_IJNS4_10UnderscoreESX_SX_EEEEENS4_28SM100_TMA_2SM_LOAD_MULTICASTENS4_14ComposedLayoutINS4_7SwizzleILi3ELi4ELi3EEENS4_18smem_ptr_flag_bitsILi16EEENSS_INS5_IJNSA_ILi8EEESG_EEENS5_IJSG_SC_EEEEEEEvNS4_8identityENS4_18SM100_TMA_2SM_LOADES1A_vS1B_EENS_8epilogue10collective18CollectiveEpilogueINS1E_23Sm100TmaWarpSpecializedILi3ELi2ELi16ELb1ELb0EEEJNS5_IJSG_SG_SG_EEENS5_IJNSS_ISG_SC_EENSS_INS5_IJNSA_ILi16EEESB_EEENS5_IJSC_NSA_ILi32EEEEEEEEEEESI_SJ_SI_SJ_NS1E_6fusion15FusionCallbacksIS1I_NS1R_17LinearCombinationISI_fSI_fLNS_15FloatRoundStyleE2EEES1J_S1Q_JEEENS4_5SM1004TMEM4LOAD26SM100_TMEM_LOAD_32dp32b16xENS4_13SM90_TMA_LOADENS11_INS12_ILi1ELi4ELi3EEES15_NSS_INS5_IJS16_S1L_EEENS5_IJS1L_SC_EEEEEEENS4_39AutoVectorizingCopyWithAssumedAlignmentILi128EEENS4_14SM90_TMA_STOREES26_S28_S28_EEEvvEEEEvNT_6ParamsE) ;  /* 0xffffff6804587950 */ /* 0x000fea0003c3ffff */
        .weak           $__internal_2_$__cuda_sm10x_tcgen05_guardrail_trap_unallocated_columns_being_dealloced
        .type           $__internal_2_$__cuda_sm10x_tcgen05_guardrail_trap_unallocated_columns_being_dealloced,@function
        .size           $__internal_2_$__cuda_sm10x_tcgen05_guardrail_trap_unallocated_columns_being_dealloced,(.L_x_215 - $__internal_2_$__cuda_sm10x_tcgen05_guardrail_trap_unallocated_columns_being_dealloced)
$__internal_2_$__cuda_sm10x_tcgen05_guardrail_trap_unallocated_columns_being_dealloced:
[----:B------:R-:W-:Y:S05]  /*96a0*/  BPT.TRAP 0x1 ;  /* 0x000000040000795c */ /* 0x000fea0000300000 */
[----:B------:R-:W-:-:S04]  /*96b0*/  HFMA2 R3, -RZ, RZ, 0, 0 ;  /* 0x00000000ff037431 */ /* 0x000fc800000001ff */
[----:B------:R-:W-:Y:S05]  /*96c0*/  RET.REL.NODEC R2 `(_ZN7cutlass13device_kernelINS_4gemm6kernel13GemmUniversalIN4cute5tupleIJiiiiEEENS1_10collective13CollectiveMmaINS1_35MainloopSm100TmaUmmaWarpSpecializedILi17ELi2ELi4ENS5_IJNS4_1CILi2EEESB_NSA_ILi1EEEEEEEENS5_IJNSA_ILi128EEENSA_ILi64EEESG_EEENS_6half_tENS5_IJlSC_lEEESI_SJ_NS4_8TiledMMAINS4_8MMA_AtomIJNS4_26SM100_MMA_F16BF16_2x1SM_SSISI_SI_fLi128ELi64ELNS4_4UMMA5MajorE0ELSO_0ELNSN_7ScaleInE0ELSP_0EEEEEENS4_6LayoutINS5_IJSC_SC_SC_EEENS5_IJNSA_ILi0EEESU_SU_EEEEENS5_IJNS4_10UnderscoreESX_SX_EEEEENS4_28SM100_TMA_2SM_LOAD_MULTICASTENS4_14ComposedLayoutINS4_7SwizzleILi3ELi4ELi3EEENS4_18smem_ptr_flag_bitsILi16EEENSS_INS5_IJNSA_ILi8EEESG_EEENS5_IJSG_SC_EEEEEEEvNS4_8identityENS4_18SM100_TMA_2SM_LOADES1A_vS1B_EENS_8epilogue10collective18CollectiveEpilogueINS1E_23Sm100TmaWarpSpecializedILi3ELi2ELi16ELb1ELb0EEEJNS5_IJSG_SG_SG_EEENS5_IJNSS_ISG_SC_EENSS_INS5_IJNSA_ILi16EEESB_EEENS5_IJSC_NSA_ILi32EEEEEEEEEEESI_SJ_SI_SJ_NS1E_6fusion15FusionCallbacksIS1I_NS1R_17LinearCombinationISI_fSI_fLNS_15FloatRoundStyleE2EEES1J_S1Q_JEEENS4_5SM1004TMEM4LOAD26SM100_TMEM_LOAD_32dp32b16xENS4_13SM90_TMA_LOADENS11_INS12_ILi1ELi4ELi3EEES15_NSS_INS5_IJS16_S1L_EEENS5_IJS1L_SC_EEEEEEENS4_39AutoVectorizingCopyWithAssumedAlignmentILi128EEENS4_14SM90_TMA_STOREES26_S28_S28_EEEvvEEEEvNT_6ParamsE) ;  /* 0xffffff68024c7950 */ /* 0x000fea0003c3ffff */
.L_x_214:
[----:B------:R-:W-:-:S00]  /*96d0*/  BRA `(.L_x_214) ;  /* 0xfffffffc00fc7947 */ /* 0x000fc0000383ffff */
[----:B------:R-:W-:-:S00]  /*96e0*/  NOP ;  /* 0x0000000000007918 */ /* 0x000fc00000000000 */
        /* <DEDUP_REMOVED lines=9> */
.L_x_215:


//--------------------- .nv.global.init           --------------------------
	.section	.nv.global.init,"aw",@progbits
.nv.global.init:
	.type		$str$27,@object
	.size		$str$27,($str$28 - $str$27)
$str$27:
        /*0000*/ 	.byte	0x28, 0x61, 0x64, 0x64, 0x72, 0x65, 0x73, 0x73, 0x20, 0x26, 0x20, 0x6d, 0x61, 0x73, 0x6b, 0x29
        /*0010*/ 	.byte	0x20, 0x3d, 0x3d, 0x20, 0x30, 0x00
	.type		$str$28,@object
	.size		$str$28,($str$26 - $str$28)
$str$28:
        /*0016*/ 	.byte	0x2f, 0x74, 0x6d, 0x70, 0x2f, 0x63, 0x75, 0x74, 0x6c, 0x61, 0x73, 0x73, 0x5f, 0x73, 0x77, 0x65
        /*0026*/ 	.byte	0x65, 0x70, 0x5f, 0x73, 0x72, 0x63, 0x2f, 0x69, 0x6e, 0x63, 0x6c, 0x75, 0x64, 0x65, 0x2f, 0x63
        /*0036*/ 	.byte	0x75, 0x74, 0x65, 0x2f, 0x70, 0x6f, 0x69, 0x6e, 0x74, 0x65, 0x72, 0x5f, 0x66, 0x6c, 0x61, 0x67
        /*0046*/ 	.byte	0x67, 0x65, 0x64, 0x2e, 0x68, 0x70, 0x70, 0x00
	.type		$str$26,@object
	.size		$str$26,($str$25 - $str$26)
$str$26:
        /*004e*/ 	.byte	0x2f, 0x74, 0x6d, 0x70, 0x2f, 0x63, 0x75, 0x74, 0x6c, 0x61, 0x73, 0x73, 0x5f, 0x73, 0x77, 0x65
        /*005e*/ 	.byte	0x65, 0x70, 0x5f, 0x73, 0x72, 0x63, 0x2f, 0x69, 0x6e, 0x63, 0x6c, 0x75, 0x64, 0x65, 0x2f, 0x63
        /*006e*/ 	.byte	0x75, 0x74, 0x65, 0x2f, 0x61, 0x74, 0x6f, 0x6d, 0x2f, 0x63, 0x6f, 0x70, 0x79, 0x5f, 0x74, 0x72
        /*007e*/ 	.byte	0x61, 0x69, 0x74, 0x73, 0x5f, 0x73, 0x6d, 0x31, 0x30, 0x30, 0x2e, 0x68, 0x70, 0x70, 0x00
	.type		$str$25,@object
	.size		$str$25,(__unnamed_1 - $str$25)
$str$25:
        /*008d*/ 	.byte	0x28, 0x28, 0x75, 0x69, 0x6e, 0x74, 0x33, 0x32, 0x5f, 0x74, 0x28, 0x74, 0x68, 0x72, 0x65, 0x61
        /*009d*/ 	.byte	0x64, 0x49, 0x64, 0x78, 0x2e, 0x78, 0x29, 0x20, 0x2f, 0x20, 0x33, 0x32, 0x29, 0x20, 0x25, 0x20
        /*00ad*/ 	.byte	0x34, 0x29, 0x20, 0x3d, 0x3d, 0x20, 0x28, 0x28, 0x28, 0x74, 0x6d, 0x65, 0x6d, 0x5f, 0x61, 0x64
        /*00bd*/ 	.byte	0x64, 0x72, 0x20, 0x3e, 0x3e, 0x20, 0x31, 0x36, 0x29, 0x20, 0x2f, 0x20, 0x33, 0x32, 0x29, 0x20
        /*00cd*/ 	.byte	0x25, 0x20, 0x34, 0x29, 0x00
	.type		__unnamed_1,@object
	.size		__unnamed_1,(__unnamed_2 - __unnamed_1)
__unnamed_1:
        /*00d2*/ 	.byte	0x61, 0x75, 0x74, 0x6f, 0x20, 0x63, 0x75, 0x74, 0x65, 0x3a, 0x3a, 0x61, 0x73, 0x5f, 0x70, 0x6f
        /* <DEDUP_REMOVED lines=24> */
        /*0262*/ 	.byte	0x34, 0x38, 0x3e, 0x3e, 0x3e, 0x3e, 0x5d, 0x00
	.type		__unnamed_2,@object
	.size		__unnamed_2,(.L_2 - __unnamed_2)
__unnamed_2:
        /* <DEDUP_REMOVED lines=40> */
        /*04ea*/ 	.byte	0x3a, 0x3a, 0x43, 0x3c, 0x30, 0x3e, 0x3e, 0x3e, 0x3e, 0x5d, 0x00
.L_2:


//--------------------- .nv.shared._ZN7cutlass13device_kernelINS_4gemm6kernel13GemmUniversalIN4cute5tupleIJiiiiEEENS1_10collective13CollectiveMmaINS1_35MainloopSm100TmaUmmaWarpSpecializedILi17ELi2ELi4ENS5_IJNS4_1CILi2EEESB_NSA_ILi1EEEEEEEENS5_IJNSA_ILi128EEENSA_ILi64EEESG_EEENS_6half_tENS5_IJlSC_lEEESI_SJ_NS4_8TiledMMAINS4_8MMA_AtomIJNS4_26SM100_MMA_F16BF16_2x1SM_SSISI_SI_fLi128ELi64ELNS4_4UMMA5MajorE0ELSO_0ELNSN_7ScaleInE0ELSP_0EEEEEENS4_6LayoutINS5_IJSC_SC_SC_EEENS5_IJNSA_ILi0EEESU_SU_EEEEENS5_IJNS4_10UnderscoreESX_SX_EEEEENS4_28SM100_TMA_2SM_LOAD_MULTICASTENS4_14ComposedLayoutINS4_7SwizzleILi3ELi4ELi3EEENS4_18smem_ptr_flag_bitsILi16EEENSS_INS5_IJNSA_ILi8EEESG_EEENS5_IJSG_SC_EEEEEEEvNS4_8identityENS4_18SM100_TMA_2SM_LOADES1A_vS1B_EENS_8epilogue10collective18CollectiveEpilogueINS1E_23Sm100TmaWarpSpecializedILi3ELi2ELi16ELb1ELb0EEEJNS5_IJSG_SG_SG_EEENS5_IJNSS_ISG_SC_EENSS_INS5_IJNSA_ILi16EEESB_EEENS5_IJSC_NSA_ILi32EEEEEEEEEEESI_SJ_SI_SJ_NS1E_6fusion15FusionCallbacksIS1I_NS1R_17LinearCombinationISI_fSI_fLNS_15FloatRoundStyleE2EEES1J_S1Q_JEEENS4_5SM1004TMEM4LOAD26SM100_TMEM_LOAD_32dp32b16xENS4_13SM90_TMA_LOADENS11_INS12_ILi1ELi4ELi3EEES15_NSS_INS5_IJS16_S1L_EEENS5_IJS1L_SC_EEEEEEENS4_39AutoVectorizingCopyWithAssumedAlignmentILi128EEENS4_14SM90_TMA_STOREES26_S28_S28_EEEvvEEEEvNT_6ParamsE --------------------------
	.section	.nv.shared._ZN7cutlass13device_kernelINS_4gemm6kernel13GemmUniversalIN4cute5tupleIJiiiiEEENS1_10collective13CollectiveMmaINS1_35MainloopSm100TmaUmmaWarpSpecializedILi17ELi2ELi4ENS5_IJNS4_1CILi2EEESB_NSA_ILi1EEEEEEEENS5_IJNSA_ILi128EEENSA_ILi64EEESG_EEENS_6half_tENS5_IJlSC_lEEESI_SJ_NS4_8TiledMMAINS4_8MMA_AtomIJNS4_26SM100_MMA_F16BF16_2x1SM_SSISI_SI_fLi128ELi64ELNS4_4UMMA5MajorE0ELSO_0ELNSN_7ScaleInE0ELSP_0EEEEEENS4_6LayoutINS5_IJSC_SC_SC_EEENS5_IJNSA_ILi0EEESU_SU_EEEEENS5_IJNS4_10UnderscoreESX_SX_EEEEENS4_28SM100_TMA_2SM_LOAD_MULTICASTENS4_14ComposedLayoutINS4_7SwizzleILi3ELi4ELi3EEENS4_18smem_ptr_flag_bitsILi16EEENSS_INS5_IJNSA_ILi8EEESG_EEENS5_IJSG_SC_EEEEEEEvNS4_8identityENS4_18SM100_TMA_2SM_LOADES1A_vS1B_EENS_8epilogue10collective18CollectiveEpilogueINS1E_23Sm100TmaWarpSpecializedILi3ELi2ELi16ELb1ELb0EEEJNS5_IJSG_SG_SG_EEENS5_IJNSS_ISG_SC_EENSS_INS5_IJNSA_ILi16EEESB_EEENS5_IJSC_NSA_ILi32EEEEEEEEEEESI_SJ_SI_SJ_NS1E_6fusion15FusionCallbacksIS1I_NS1R_17LinearCombinationISI_fSI_fLNS_15FloatRoundStyleE2EEES1J_S1Q_JEEENS4_5SM1004TMEM4LOAD26SM100_TMEM_LOAD_32dp32b16xENS4_13SM90_TMA_LOADENS11_INS12_ILi1ELi4ELi3EEES15_NSS_INS5_IJS16_S1L_EEENS5_IJS1L_SC_EEEEEEENS4_39AutoVectorizingCopyWithAssumedAlignmentILi128EEENS4_14SM90_TMA_STOREES26_S28_S28_EEEvvEEEEvNT_6ParamsE,"aw",@nobits
	.sectionflags	@""
	.align	16
	.zero		1024


//--------------------- .nv.shared.reserved.0     --------------------------
	.section	.nv.shared.reserved.0,"aw",@nobits
	.weak		__nv_reservedSMEM_offset_0_alias
	.size		__nv_reservedSMEM_offset_0_alias, 0, 64
	.other		__nv_reservedSMEM_offset_0_alias,@"STO_CUDA_RESERVED_SHARED STV_DEFAULT"
__nv_reservedSMEM_offset_0_alias:
	.zero		0
.nv.shared.reserved.0:
	.zero		64
	.weak		__nv_reservedSMEM_tcgen05_partition
	.type		__nv_reservedSMEM_tcgen05_partition,@object
	.size		__nv_reservedSMEM_tcgen05_partition,(.L_0 - __nv_reservedSMEM_tcgen05_partition)
__nv_reservedSMEM_tcgen05_partition:
	.zero		32
.L_0:


//--------------------- .nv.global                --------------------------
	.section	.nv.global,"aw",@nobits
.nv.global:
	.type		_ZN39_INTERNAL_7cef5b7f_4_k_cu_51b26904_68294cute1_E,@object
	.size		_ZN39_INTERNAL_7cef5b7f_4_k_cu_51b26904_68294cute1_E,(_ZN39_INTERNAL_7cef5b7f_4_k_cu_51b26904_68294cuda3std3__45__cpo6cbeginE - _ZN39_INTERNAL_7cef5b7f_4_k_cu_51b26904_68294cute1_E)
_ZN39_INTERNAL_7cef5b7f_4_k_cu_51b26904_68294cute1_E:
	.zero		1
	.type		_ZN39_INTERNAL_7cef5b7f_4_k_cu_51b26904_68294cuda3std3__45__cpo6cbeginE,@object
	.size		_ZN39_INTERNAL_7cef5b7f_4_k_cu_51b26904_68294cuda3std3__45__cpo6cbeginE,(_ZN39_INTERNAL_7cef5b7f_4_k_cu_51b26904_68294cuda3std3__48in_placeE - _ZN39_INTERNAL_7cef5b7f_4_k_cu_51b26904_68294cuda3std3__45__cpo6cbeginE)
_ZN39_INTERNAL_7cef5b7f_4_k_cu_51b26904_68294cuda3std3__45__cpo6cbeginE:
	.zero		1
	.type		_ZN39_INTERNAL_7cef5b7f_4_k_cu_51b26904_68294cuda3std3__48in_placeE,@object
	.size		_ZN39_INTERNAL_7cef5b7f_4_k_cu_51b26904_68294cuda3std3__48in_placeE,(_ZN39_INTERNAL_7cef5b7f_4_k_cu_51b26904_68294cuda3std6ranges3__45__cpo9iter_moveE - _ZN39_INTERNAL_7cef5b7f_4_k_cu_51b26904_68294cuda3std3__48in_placeE)
_ZN39_INTERNAL_7cef5b7f_4_k_cu_51b26904_68294cuda3std3__48in_placeE:
	.zero		1
	.type		_ZN39_INTERNAL_7cef5b7f_4_k_cu_51b26904_68294cuda3std6ranges3__45__cpo9iter_moveE,@object
	.size		_ZN39_INTERNAL_7cef5b7f_4_k_cu_51b26904_68294cuda3std6ranges3__45__cpo9iter_moveE,(_ZN39_INTERNAL_7cef5b7f_4_k_cu_51b26904_68294cuda3std3__45__cpo5beginE - _ZN39_INTERNAL_7cef5b7f_4_k_cu_51b26904_68294cuda3std6ranges3__45__cpo9iter_moveE)
_ZN39_INTERNAL_7cef5b7f_4_k_cu_51b26904_68294cuda3std6ranges3__45__cpo9iter_moveE:
	.zero		1
	.type		_ZN39_INTERNAL_7cef5b7f_4_k_cu_51b26904_68294cuda3std3__45__cpo5beginE,@object
	.size		_ZN39_INTERNAL_7cef5b7f_4_k_cu_51b26904_68294cuda3std3__45__cpo5beginE,(_ZN39_INTERNAL_7cef5b7f_4_k_cu_51b26904_68294cuda3std3__441_GLOBAL__N__7cef5b7f_4_k_cu_51b26904_68296ignoreE - _ZN39_INTERNAL_7cef5b7f_4_k_cu_51b26904_68294cuda3std3__45__cpo5beginE)
_ZN39_INTERNAL_7cef5b7f_4_k_cu_51b26904_68294cuda3std3__45__cpo5beginE:
	.zero		1
	.type		_ZN39_INTERNAL_7cef5b7f_4_k_cu_51b26904_68294cuda3std3__441_GLOBAL__N__7cef5b7f_4_k_cu_51b26904_68296ignoreE,@object
	.size		_ZN39_INTERNAL_7cef5b7f_4_k_cu_51b26904_68294cuda3std3__441_GLOBAL__N__7cef5b7f_4_k_cu_51b26904_68296ignoreE,(_ZN39_INTERNAL_7cef5b7f_4_k_cu_51b26904_68294cute7productE - _ZN39_INTERNAL_7cef5b7f_4_k_cu_51b26904_68294cuda3std3__441_GLOBAL__N__7cef5b7f_4_k_cu_51b26904_68296ignoreE)
_ZN39_INTERNAL_7cef5b7f_4_k_cu_51b26904_68294cuda3std3__441_GLOBAL__N__7cef5b7f_4_k_cu_51b26904_68296ignoreE:
	.zero		1
	.type		_ZN39_INTERNAL_7cef5b7f_4_k_cu_51b26904_68294cute7productE,@object
	.size		_ZN39_INTERNAL_7cef5b7f_4_k_cu_51b26904_68294cute7productE,(_ZN39_INTERNAL_7cef5b7f_4_k_cu_51b26904_68294cuda3std3__45__cpo3endE - _ZN39_INTERNAL_7cef5b7f_4_k_cu_51b26904_68294cute7productE)
_ZN39_INTERNAL_7cef5b7f_4_k_cu_51b26904_68294cute7productE:
	.zero		1
	.type		_ZN39_INTERNAL_7cef5b7f_4_k_cu_51b26904_68294cuda3std3__45__cpo3endE,@object
	.size		_ZN39_INTERNAL_7cef5b7f_4_k_cu_51b26904_68294cuda3std3__45__cpo3endE,(_ZN39_INTERNAL_7cef5b7f_4_k_cu_51b26904_68294cuda3std3__419piecewise_constructE - _ZN39_INTERNAL_7cef5b7f_4_k_cu_51b26904_68294cuda3std3__45__cpo3endE)
_ZN39_INTERNAL_7cef5b7f_4_k_cu_51b26904_68294cuda3std3__45__cpo3endE:
	.zero		1
	.type		_ZN39_INTERNAL_7cef5b7f_4_k_cu_51b26904_68294cuda3std3__419piecewise_constructE,@object
	.size		_ZN39_INTERNAL_7cef5b7f_4_k_cu_51b26904_68294cuda3std3__419piecewise_constructE,(_ZN39_INTERNAL_7cef5b7f_4_k_cu_51b26904_68294cuda3std3__45__cpo4cendE - _ZN39_INTERNAL_7cef5b7f_4_k_cu_51b26904_68294cuda3std3__419piecewise_constructE)
_ZN39_INTERNAL_7cef5b7f_4_k_cu_51b26904_68294cuda3std3__419piecewise_constructE:
	.zero		1
	.type		_ZN39_INTERNAL_7cef5b7f_4_k_cu_51b26904_68294cuda3std3__45__cpo4cendE,@object
	.size		_ZN39_INTERNAL_7cef5b7f_4_k_cu_51b26904_68294cuda3std3__45__cpo4cendE,(_ZN39_INTERNAL_7cef5b7f_4_k_cu_51b26904_68294cuda3std6ranges3__45__cpo4swapE - _ZN39_INTERNAL_7cef5b7f_4_k_cu_51b26904_68294cuda3std3__45__cpo4cendE)
_ZN39_INTERNAL_7cef5b7f_4_k_cu_51b26904_68294cuda3std3__45__cpo4cendE:
	.zero		1
	.type		_ZN39_INTERNAL_7cef5b7f_4_k_cu_51b26904_68294cuda3std6ranges3__45__cpo4swapE,@object
	.size		_ZN39_INTERNAL_7cef5b7f_4_k_cu_51b26904_68294cuda3std6ranges3__45__cpo4swapE,(.L_10 - _ZN39_INTERNAL_7cef5b7f_4_k_cu_51b26904_68294cuda3std6ranges3__45__cpo4swapE)
_ZN39_INTERNAL_7cef5b7f_4_k_cu_51b26904_68294cuda3std6ranges3__45__cpo4swapE:
	.zero		1
.L_10:


//--------------------- .nv.constant0._ZN7cutlass13device_kernelINS_4gemm6kernel13GemmUniversalIN4cute5tupleIJiiiiEEENS1_10collective13CollectiveMmaINS1_35MainloopSm100TmaUmmaWarpSpecializedILi17ELi2ELi4ENS5_IJNS4_1CILi2EEESB_NSA_ILi1EEEEEEEENS5_IJNSA_ILi128EEENSA_ILi64EEESG_EEENS_6half_tENS5_IJlSC_lEEESI_SJ_NS4_8TiledMMAINS4_8MMA_AtomIJNS4_26SM100_MMA_F16BF16_2x1SM_SSISI_SI_fLi128ELi64ELNS4_4UMMA5MajorE0ELSO_0ELNSN_7ScaleInE0ELSP_0EEEEEENS4_6LayoutINS5_IJSC_SC_SC_EEENS5_IJNSA_ILi0EEESU_SU_EEEEENS5_IJNS4_10UnderscoreESX_SX_EEEEENS4_28SM100_TMA_2SM_LOAD_MULTICASTENS4_14ComposedLayoutINS4_7SwizzleILi3ELi4ELi3EEENS4_18smem_ptr_flag_bitsILi16EEENSS_INS5_IJNSA_ILi8EEESG_EEENS5_IJSG_SC_EEEEEEEvNS4_8identityENS4_18SM100_TMA_2SM_LOADES1A_vS1B_EENS_8epilogue10collective18CollectiveEpilogueINS1E_23Sm100TmaWarpSpecializedILi3ELi2ELi16ELb1ELb0EEEJNS5_IJSG_SG_SG_EEENS5_IJNSS_ISG_SC_EENSS_INS5_IJNSA_ILi16EEESB_EEENS5_IJSC_NSA_ILi32EEEEEEEEEEESI_SJ_SI_SJ_NS1E_6fusion15FusionCallbacksIS1I_NS1R_17LinearCombinationISI_fSI_fLNS_15FloatRoundStyleE2EEES1J_S1Q_JEEENS4_5SM1004TMEM4LOAD26SM100_TMEM_LOAD_32dp32b16xENS4_13SM90_TMA_LOADENS11_INS12_ILi1ELi4ELi3EEES15_NSS_INS5_IJS16_S1L_EEENS5_IJS1L_SC_EEEEEEENS4_39AutoVectorizingCopyWithAssumedAlignmentILi128EEENS4_14SM90_TMA_STOREES26_S28_S28_EEEvvEEEEvNT_6ParamsE --------------------------
	.section	.nv.constant0._ZN7cutlass13device_kernelINS_4gemm6kernel13GemmUniversalIN4cute5tupleIJiiiiEEENS1_10collective13CollectiveMmaINS1_35MainloopSm100TmaUmmaWarpSpecializedILi17ELi2ELi4ENS5_IJNS4_1CILi2EEESB_NSA_ILi1EEEEEEEENS5_IJNSA_ILi128EEENSA_ILi64EEESG_EEENS_6half_tENS5_IJlSC_lEEESI_SJ_NS4_8TiledMMAINS4_8MMA_AtomIJNS4_26SM100_MMA_F16BF16_2x1SM_SSISI_SI_fLi128ELi64ELNS4_4UMMA5MajorE0ELSO_0ELNSN_7ScaleInE0ELSP_0EEEEEENS4_6LayoutINS5_IJSC_SC_SC_EEENS5_IJNSA_ILi0EEESU_SU_EEEEENS5_IJNS4_10UnderscoreESX_SX_EEEEENS4_28SM100_TMA_2SM_LOAD_MULTICASTENS4_14ComposedLayoutINS4_7SwizzleILi3ELi4ELi3EEENS4_18smem_ptr_flag_bitsILi16EEENSS_INS5_IJNSA_ILi8EEESG_EEENS5_IJSG_SC_EEEEEEEvNS4_8identityENS4_18SM100_TMA_2SM_LOADES1A_vS1B_EENS_8epilogue10collective18CollectiveEpilogueINS1E_23Sm100TmaWarpSpecializedILi3ELi2ELi16ELb1ELb0EEEJNS5_IJSG_SG_SG_EEENS5_IJNSS_ISG_SC_EENSS_INS5_IJNSA_ILi16EEESB_EEENS5_IJSC_NSA_ILi32EEEEEEEEEEESI_SJ_SI_SJ_NS1E_6fusion15FusionCallbacksIS1I_NS1R_17LinearCombinationISI_fSI_fLNS_15FloatRoundStyleE2EEES1J_S1Q_JEEENS4_5SM1004TMEM4LOAD26SM100_TMEM_LOAD_32dp32b16xENS4_13SM90_TMA_LOADENS11_INS12_ILi1ELi4ELi3EEES15_NSS_INS5_IJS16_S1L_EEENS5_IJS1L_SC_EEEEEEENS4_39AutoVectorizingCopyWithAssumedAlignmentILi128EEENS4_14SM90_TMA_STOREES26_S28_S28_EEEvvEEEEvNT_6ParamsE,"a",@progbits
	.sectionflags	@""
	.align	4
.nv.constant0._ZN7cutlass13device_kernelINS_4gemm6kernel13GemmUniversalIN4cute5tupleIJiiiiEEENS1_10collective13CollectiveMmaINS1_35MainloopSm100TmaUmmaWarpSpecializedILi17ELi2ELi4ENS5_IJNS4_1CILi2EEESB_NSA_ILi1EEEEEEEENS5_IJNSA_ILi128EEENSA_ILi64EEESG_EEENS_6half_tENS5_IJlSC_lEEESI_SJ_NS4_8TiledMMAINS4_8MMA_AtomIJNS4_26SM100_MMA_F16BF16_2x1SM_SSISI_SI_fLi128ELi64ELNS4_4UMMA5MajorE0ELSO_0ELNSN_7ScaleInE0ELSP_0EEEEEENS4_6LayoutINS5_IJSC_SC_SC_EEENS5_IJNSA_ILi0EEESU_SU_EEEEENS5_IJNS4_10UnderscoreESX_SX_EEEEENS4_28SM100_TMA_2SM_LOAD_MULTICASTENS4_14ComposedLayoutINS4_7SwizzleILi3ELi4ELi3EEENS4_18smem_ptr_flag_bitsILi16EEENSS_INS5_IJNSA_ILi8EEESG_EEENS5_IJSG_SC_EEEEEEEvNS4_8identityENS4_18SM100_TMA_2SM_LOADES1A_vS1B_EENS_8epilogue10collective18CollectiveEpilogueINS1E_23Sm100TmaWarpSpecializedILi3ELi2ELi16ELb1ELb0EEEJNS5_IJSG_SG_SG_EEENS5_IJNSS_ISG_SC_EENSS_INS5_IJNSA_ILi16EEESB_EEENS5_IJSC_NSA_ILi32EEEEEEEEEEESI_SJ_SI_SJ_NS1E_6fusion15FusionCallbacksIS1I_NS1R_17LinearCombinationISI_fSI_fLNS_15FloatRoundStyleE2EEES1J_S1Q_JEEENS4_5SM1004TMEM4LOAD26SM100_TMEM_LOAD_32dp32b16xENS4_13SM90_TMA_LOADENS11_INS12_ILi1ELi4ELi3EEES15_NSS_INS5_IJS16_S1L_EEENS5_IJS1L_SC_EEEEEEENS4_39AutoVectorizingCopyWithAssumedAlignmentILi128EEENS4_14SM90_TMA_STOREES26_S28_S28_EEEvvEEEEvNT_6ParamsE:
	.zero		2944


//--------------------- SYMBOLS --------------------------

	.type		.nv.reservedSmem.offset0,@object
	.size		.nv.reservedSmem.offset0,0x4
	.type		.nv.reservedSmem.cap,@object
	.size		.nv.reservedSmem.cap,0x4
	.type		__assertfail,@function
